//
// Generated by NVIDIA NVVM Compiler
//
// Compiler Build ID: CL-36424714
// Cuda compilation tools, release 13.0, V13.0.88
// Based on NVVM 20.0.0
//

.version 9.0
.target sm_100
.address_size 64

	// .globl	_Z13_set2standardP6float2m
.global .align 4 .b8 precalc_xorwow_matrix[102400];
.global .align 4 .b8 precalc_xorwow_offset_matrix[102400];
.global .align 4 .b8 mrg32k3aM1[2304];
.global .align 4 .b8 mrg32k3aM2[2304];
.global .align 4 .b8 mrg32k3aM1SubSeq[2016];
.global .align 4 .b8 mrg32k3aM2SubSeq[2016];
.global .align 4 .b8 mrg32k3aM1Seq[2304];
.global .align 4 .b8 mrg32k3aM2Seq[2304];
.const .align 8 .b8 __cr_lgamma_table[72];
.const .align 8 .b8 q1g[32];
.const .align 8 .b8 q2g[128];
// _ZZ7_q1gradPK6float2S1_PS_mmE5cache has been demoted
// _ZZ7_q2gradPK6float2S1_PS_mmmE5cache has been demoted
// _ZZ14_get_q1densityPK6float2PS_mmE5cache has been demoted
// _ZZ14_get_q2densityPK6float2PS_mmmE5cache has been demoted

.visible .entry _Z13_set2standardP6float2m(
	.param .u64 .ptr .align 1 _Z13_set2standardP6float2m_param_0,
	.param .u64 _Z13_set2standardP6float2m_param_1
)
{
	.reg .pred 	%p<4>;
	.reg .b32 	%r<11>;
	.reg .b32 	%f<4>;
	.reg .b64 	%rd<11>;

	ld.param.u64 	%rd7, [_Z13_set2standardP6float2m_param_0];
	ld.param.u32 	%r4, [_Z13_set2standardP6float2m_param_1];
	cvta.to.global.u64 	%rd1, %rd7;
	mov.u32 	%r1, %tid.x;
	mov.u32 	%r2, %ctaid.x;
	mov.u32 	%r3, %ntid.x;
	mad.lo.s32 	%r5, %r2, %r3, %r1;
	cvt.u64.u32 	%rd10, %r5;
	mov.b32 	%r6, 1;
	shl.b32 	%r7, %r6, %r4;
	cvt.s64.s32 	%rd3, %r7;
	setp.ge.u64 	%p1, %rd10, %rd3;
	@%p1 bra 	$L__BB0_3;
	mov.u32 	%r8, %nctaid.x;
	mul.lo.s32 	%r9, %r3, %r8;
	cvt.u64.u32 	%rd4, %r9;
$L__BB0_2:
	shl.b64 	%rd8, %rd10, 3;
	add.s64 	%rd9, %rd1, %rd8;
	mov.f32 	%f1, 0f00000000;
	st.global.v2.f32 	[%rd9], {%f1, %f1};
	add.s64 	%rd10, %rd10, %rd4;
	setp.lt.u64 	%p2, %rd10, %rd3;
	@%p2 bra 	$L__BB0_2;
$L__BB0_3:
	bar.sync 	0;
	or.b32  	%r10, %r2, %r1;
	setp.ne.s32 	%p3, %r10, 0;
	@%p3 bra 	$L__BB0_5;
	mov.f32 	%f2, 0f00000000;
	mov.f32 	%f3, 0f3F800000;
	st.global.v2.f32 	[%rd1], {%f3, %f2};
$L__BB0_5:
	ret;

}
	// .globl	_Z7_q1gradPK6float2S1_PS_mm
.visible .entry _Z7_q1gradPK6float2S1_PS_mm(
	.param .u64 .ptr .align 1 _Z7_q1gradPK6float2S1_PS_mm_param_0,
	.param .u64 .ptr .align 1 _Z7_q1gradPK6float2S1_PS_mm_param_1,
	.param .u64 .ptr .align 1 _Z7_q1gradPK6float2S1_PS_mm_param_2,
	.param .u64 _Z7_q1gradPK6float2S1_PS_mm_param_3,
	.param .u64 _Z7_q1gradPK6float2S1_PS_mm_param_4
)
{
	.reg .pred 	%p<15>;
	.reg .b32 	%r<22>;
	.reg .b32 	%f<335>;
	.reg .b64 	%rd<73>;
	// demoted variable
	.shared .align 8 .b8 _ZZ7_q1gradPK6float2S1_PS_mmE5cache[4096];
	ld.param.u64 	%rd18, [_Z7_q1gradPK6float2S1_PS_mm_param_3];
	ld.param.u32 	%r6, [_Z7_q1gradPK6float2S1_PS_mm_param_4];
	cvt.u32.u64 	%r7, %rd18;
	mov.b64 	%rd19, -1;
	shl.b64 	%rd1, %rd19, %r7;
	mov.b32 	%r8, 1;
	shl.b32 	%r1, %r8, %r7;
	shl.b32 	%r9, %r8, %r6;
	cvt.s64.s32 	%rd20, %r9;
	shr.u64 	%rd2, %rd20, 1;
	mov.u32 	%r2, %tid.x;
	mov.u32 	%r3, %ctaid.x;
	mov.u32 	%r4, %ntid.x;
	mad.lo.s32 	%r10, %r3, %r4, %r2;
	cvt.u64.u32 	%rd72, %r10;
	setp.le.u64 	%p1, %rd2, %rd72;
	mov.f32 	%f319, 0f00000000;
	mov.f32 	%f320, %f319;
	mov.f32 	%f321, %f319;
	mov.f32 	%f322, %f319;
	mov.f32 	%f323, %f319;
	mov.f32 	%f324, %f319;
	mov.f32 	%f325, %f319;
	mov.f32 	%f326, %f319;
	@%p1 bra 	$L__BB1_7;
	mov.u32 	%r11, %nctaid.x;
	mul.lo.s32 	%r12, %r4, %r11;
	cvt.u64.u32 	%rd4, %r12;
	add.s64 	%rd5, %rd4, %rd72;
	max.u64 	%rd21, %rd2, %rd5;
	setp.lt.u64 	%p2, %rd5, %rd2;
	selp.u64 	%rd6, 1, 0, %p2;
	add.s64 	%rd22, %rd5, %rd6;
	sub.s64 	%rd7, %rd21, %rd22;
	and.b64  	%rd23, %rd7, -4294967296;
	setp.ne.s64 	%p3, %rd23, 0;
	@%p3 bra 	$L__BB1_3;
	cvt.u32.u64 	%r13, %rd4;
	cvt.u32.u64 	%r14, %rd7;
	div.u32 	%r15, %r14, %r13;
	cvt.u64.u32 	%rd70, %r15;
	bra.uni 	$L__BB1_4;
$L__BB1_3:
	div.u64 	%rd70, %rd7, %rd4;
$L__BB1_4:
	add.s64 	%rd11, %rd70, %rd6;
	and.b64  	%rd24, %rd11, 1;
	setp.eq.b64 	%p4, %rd24, 1;
	mov.f32 	%f319, 0f00000000;
	mov.f32 	%f320, %f319;
	mov.f32 	%f321, %f319;
	mov.f32 	%f322, %f319;
	mov.f32 	%f323, %f319;
	mov.f32 	%f324, %f319;
	mov.f32 	%f325, %f319;
	mov.f32 	%f326, %f319;
	@%p4 bra 	$L__BB1_6;
	ld.param.u64 	%rd66, [_Z7_q1gradPK6float2S1_PS_mm_param_1];
	ld.param.u64 	%rd64, [_Z7_q1gradPK6float2S1_PS_mm_param_0];
	and.b64  	%rd25, %rd1, %rd72;
	not.b64 	%rd26, %rd1;
	and.b64  	%rd27, %rd72, %rd26;
	cvta.to.global.u64 	%rd28, %rd64;
	shl.b64 	%rd29, %rd25, 4;
	shl.b64 	%rd30, %rd27, 3;
	or.b64  	%rd31, %rd29, %rd30;
	add.s64 	%rd32, %rd28, %rd31;
	ld.global.v2.f32 	{%f43, %f44}, [%rd32];
	cvta.to.global.u64 	%rd33, %rd66;
	add.s64 	%rd34, %rd33, %rd31;
	ld.global.v2.f32 	{%f45, %f46}, [%rd34];
	mul.f32 	%f47, %f45, %f43;
	mul.f32 	%f48, %f46, %f44;
	sub.f32 	%f49, %f47, %f48;
	mul.f32 	%f50, %f45, %f44;
	fma.rn.f32 	%f51, %f46, %f43, %f50;
	add.f32 	%f326, %f49, 0f00000000;
	add.f32 	%f325, %f51, 0f00000000;
	mul.wide.s32 	%rd35, %r1, 8;
	add.s64 	%rd36, %rd34, %rd35;
	ld.global.v2.f32 	{%f52, %f53}, [%rd36];
	mul.f32 	%f54, %f52, %f43;
	mul.f32 	%f55, %f53, %f44;
	sub.f32 	%f56, %f54, %f55;
	mul.f32 	%f57, %f52, %f44;
	fma.rn.f32 	%f58, %f53, %f43, %f57;
	add.f32 	%f322, %f56, 0f00000000;
	add.f32 	%f321, %f58, 0f00000000;
	add.s64 	%rd37, %rd32, %rd35;
	ld.global.v2.f32 	{%f59, %f60}, [%rd37];
	mul.f32 	%f61, %f45, %f59;
	mul.f32 	%f62, %f46, %f60;
	sub.f32 	%f63, %f61, %f62;
	mul.f32 	%f64, %f45, %f60;
	fma.rn.f32 	%f65, %f46, %f59, %f64;
	add.f32 	%f324, %f63, 0f00000000;
	add.f32 	%f323, %f65, 0f00000000;
	mul.f32 	%f66, %f52, %f59;
	mul.f32 	%f67, %f53, %f60;
	sub.f32 	%f68, %f66, %f67;
	mul.f32 	%f69, %f52, %f60;
	fma.rn.f32 	%f70, %f53, %f59, %f69;
	add.f32 	%f320, %f68, 0f00000000;
	add.f32 	%f319, %f70, 0f00000000;
	mov.u64 	%rd72, %rd5;
$L__BB1_6:
	setp.eq.s64 	%p5, %rd11, 0;
	@%p5 bra 	$L__BB1_7;
	bra.uni 	$L__BB1_24;
$L__BB1_7:
	shl.b32 	%r19, %r2, 5;
	mov.u32 	%r20, _ZZ7_q1gradPK6float2S1_PS_mmE5cache;
	add.s32 	%r5, %r20, %r19;
	st.shared.v2.f32 	[%r5], {%f326, %f325};
	st.shared.v2.f32 	[%r5+16], {%f322, %f321};
	st.shared.v2.f32 	[%r5+8], {%f324, %f323};
	st.shared.v2.f32 	[%r5+24], {%f320, %f319};
	bar.sync 	0;
	setp.lt.u32 	%p7, %r2, 64;
	@%p7 bra 	$L__BB1_8;
	bra.uni 	$L__BB1_9;
$L__BB1_8:
	ld.shared.v2.f32 	{%f135, %f136}, [%r5];
	ld.shared.v2.f32 	{%f137, %f138}, [%r5+2048];
	add.f32 	%f139, %f135, %f137;
	add.f32 	%f140, %f136, %f138;
	st.shared.v2.f32 	[%r5], {%f139, %f140};
	ld.shared.v2.f32 	{%f141, %f142}, [%r5+16];
	ld.shared.v2.f32 	{%f143, %f144}, [%r5+2064];
	add.f32 	%f145, %f141, %f143;
	add.f32 	%f146, %f142, %f144;
	st.shared.v2.f32 	[%r5+16], {%f145, %f146};
	ld.shared.v2.f32 	{%f147, %f148}, [%r5+8];
	ld.shared.v2.f32 	{%f149, %f150}, [%r5+2056];
	add.f32 	%f151, %f147, %f149;
	add.f32 	%f152, %f148, %f150;
	st.shared.v2.f32 	[%r5+8], {%f151, %f152};
	ld.shared.v2.f32 	{%f153, %f154}, [%r5+24];
	ld.shared.v2.f32 	{%f155, %f156}, [%r5+2072];
	add.f32 	%f157, %f153, %f155;
	add.f32 	%f158, %f154, %f156;
	st.shared.v2.f32 	[%r5+24], {%f157, %f158};
$L__BB1_9:
	bar.sync 	0;
	setp.gt.u32 	%p8, %r2, 31;
	@%p8 bra 	$L__BB1_11;
	ld.shared.v2.f32 	{%f159, %f160}, [%r5];
	ld.shared.v2.f32 	{%f161, %f162}, [%r5+1024];
	add.f32 	%f163, %f159, %f161;
	add.f32 	%f164, %f160, %f162;
	st.shared.v2.f32 	[%r5], {%f163, %f164};
	ld.shared.v2.f32 	{%f165, %f166}, [%r5+16];
	ld.shared.v2.f32 	{%f167, %f168}, [%r5+1040];
	add.f32 	%f169, %f165, %f167;
	add.f32 	%f170, %f166, %f168;
	st.shared.v2.f32 	[%r5+16], {%f169, %f170};
	ld.shared.v2.f32 	{%f171, %f172}, [%r5+8];
	ld.shared.v2.f32 	{%f173, %f174}, [%r5+1032];
	add.f32 	%f175, %f171, %f173;
	add.f32 	%f176, %f172, %f174;
	st.shared.v2.f32 	[%r5+8], {%f175, %f176};
	ld.shared.v2.f32 	{%f177, %f178}, [%r5+24];
	ld.shared.v2.f32 	{%f179, %f180}, [%r5+1048];
	add.f32 	%f181, %f177, %f179;
	add.f32 	%f182, %f178, %f180;
	st.shared.v2.f32 	[%r5+24], {%f181, %f182};
$L__BB1_11:
	bar.sync 	0;
	setp.gt.u32 	%p9, %r2, 15;
	@%p9 bra 	$L__BB1_13;
	ld.shared.v2.f32 	{%f183, %f184}, [%r5];
	ld.shared.v2.f32 	{%f185, %f186}, [%r5+512];
	add.f32 	%f187, %f183, %f185;
	add.f32 	%f188, %f184, %f186;
	st.shared.v2.f32 	[%r5], {%f187, %f188};
	ld.shared.v2.f32 	{%f189, %f190}, [%r5+16];
	ld.shared.v2.f32 	{%f191, %f192}, [%r5+528];
	add.f32 	%f193, %f189, %f191;
	add.f32 	%f194, %f190, %f192;
	st.shared.v2.f32 	[%r5+16], {%f193, %f194};
	ld.shared.v2.f32 	{%f195, %f196}, [%r5+8];
	ld.shared.v2.f32 	{%f197, %f198}, [%r5+520];
	add.f32 	%f199, %f195, %f197;
	add.f32 	%f200, %f196, %f198;
	st.shared.v2.f32 	[%r5+8], {%f199, %f200};
	ld.shared.v2.f32 	{%f201, %f202}, [%r5+24];
	ld.shared.v2.f32 	{%f203, %f204}, [%r5+536];
	add.f32 	%f205, %f201, %f203;
	add.f32 	%f206, %f202, %f204;
	st.shared.v2.f32 	[%r5+24], {%f205, %f206};
$L__BB1_13:
	bar.sync 	0;
	setp.gt.u32 	%p10, %r2, 7;
	@%p10 bra 	$L__BB1_15;
	ld.shared.v2.f32 	{%f207, %f208}, [%r5];
	ld.shared.v2.f32 	{%f209, %f210}, [%r5+256];
	add.f32 	%f211, %f207, %f209;
	add.f32 	%f212, %f208, %f210;
	st.shared.v2.f32 	[%r5], {%f211, %f212};
	ld.shared.v2.f32 	{%f213, %f214}, [%r5+16];
	ld.shared.v2.f32 	{%f215, %f216}, [%r5+272];
	add.f32 	%f217, %f213, %f215;
	add.f32 	%f218, %f214, %f216;
	st.shared.v2.f32 	[%r5+16], {%f217, %f218};
	ld.shared.v2.f32 	{%f219, %f220}, [%r5+8];
	ld.shared.v2.f32 	{%f221, %f222}, [%r5+264];
	add.f32 	%f223, %f219, %f221;
	add.f32 	%f224, %f220, %f222;
	st.shared.v2.f32 	[%r5+8], {%f223, %f224};
	ld.shared.v2.f32 	{%f225, %f226}, [%r5+24];
	ld.shared.v2.f32 	{%f227, %f228}, [%r5+280];
	add.f32 	%f229, %f225, %f227;
	add.f32 	%f230, %f226, %f228;
	st.shared.v2.f32 	[%r5+24], {%f229, %f230};
$L__BB1_15:
	bar.sync 	0;
	setp.gt.u32 	%p11, %r2, 3;
	@%p11 bra 	$L__BB1_17;
	ld.shared.v2.f32 	{%f231, %f232}, [%r5];
	ld.shared.v2.f32 	{%f233, %f234}, [%r5+128];
	add.f32 	%f235, %f231, %f233;
	add.f32 	%f236, %f232, %f234;
	st.shared.v2.f32 	[%r5], {%f235, %f236};
	ld.shared.v2.f32 	{%f237, %f238}, [%r5+16];
	ld.shared.v2.f32 	{%f239, %f240}, [%r5+144];
	add.f32 	%f241, %f237, %f239;
	add.f32 	%f242, %f238, %f240;
	st.shared.v2.f32 	[%r5+16], {%f241, %f242};
	ld.shared.v2.f32 	{%f243, %f244}, [%r5+8];
	ld.shared.v2.f32 	{%f245, %f246}, [%r5+136];
	add.f32 	%f247, %f243, %f245;
	add.f32 	%f248, %f244, %f246;
	st.shared.v2.f32 	[%r5+8], {%f247, %f248};
	ld.shared.v2.f32 	{%f249, %f250}, [%r5+24];
	ld.shared.v2.f32 	{%f251, %f252}, [%r5+152];
	add.f32 	%f253, %f249, %f251;
	add.f32 	%f254, %f250, %f252;
	st.shared.v2.f32 	[%r5+24], {%f253, %f254};
$L__BB1_17:
	bar.sync 	0;
	setp.gt.u32 	%p12, %r2, 1;
	@%p12 bra 	$L__BB1_19;
	ld.shared.v2.f32 	{%f255, %f256}, [%r5];
	ld.shared.v2.f32 	{%f257, %f258}, [%r5+64];
	add.f32 	%f259, %f255, %f257;
	add.f32 	%f260, %f256, %f258;
	st.shared.v2.f32 	[%r5], {%f259, %f260};
	ld.shared.v2.f32 	{%f261, %f262}, [%r5+16];
	ld.shared.v2.f32 	{%f263, %f264}, [%r5+80];
	add.f32 	%f265, %f261, %f263;
	add.f32 	%f266, %f262, %f264;
	st.shared.v2.f32 	[%r5+16], {%f265, %f266};
	ld.shared.v2.f32 	{%f267, %f268}, [%r5+8];
	ld.shared.v2.f32 	{%f269, %f270}, [%r5+72];
	add.f32 	%f271, %f267, %f269;
	add.f32 	%f272, %f268, %f270;
	st.shared.v2.f32 	[%r5+8], {%f271, %f272};
	ld.shared.v2.f32 	{%f273, %f274}, [%r5+24];
	ld.shared.v2.f32 	{%f275, %f276}, [%r5+88];
	add.f32 	%f277, %f273, %f275;
	add.f32 	%f278, %f274, %f276;
	st.shared.v2.f32 	[%r5+24], {%f277, %f278};
$L__BB1_19:
	bar.sync 	0;
	setp.ne.s32 	%p13, %r2, 0;
	@%p13 bra 	$L__BB1_21;
	ld.shared.v2.f32 	{%f279, %f280}, [%r5];
	ld.shared.v2.f32 	{%f281, %f282}, [_ZZ7_q1gradPK6float2S1_PS_mmE5cache+32];
	add.f32 	%f283, %f279, %f281;
	add.f32 	%f284, %f280, %f282;
	st.shared.v2.f32 	[%r5], {%f283, %f284};
	ld.shared.v2.f32 	{%f285, %f286}, [%r5+16];
	ld.shared.v2.f32 	{%f287, %f288}, [_ZZ7_q1gradPK6float2S1_PS_mmE5cache+48];
	add.f32 	%f289, %f285, %f287;
	add.f32 	%f290, %f286, %f288;
	st.shared.v2.f32 	[%r5+16], {%f289, %f290};
	ld.shared.v2.f32 	{%f291, %f292}, [%r5+8];
	ld.shared.v2.f32 	{%f293, %f294}, [_ZZ7_q1gradPK6float2S1_PS_mmE5cache+40];
	add.f32 	%f295, %f291, %f293;
	add.f32 	%f296, %f292, %f294;
	st.shared.v2.f32 	[%r5+8], {%f295, %f296};
	ld.shared.v2.f32 	{%f297, %f298}, [%r5+24];
	ld.shared.v2.f32 	{%f299, %f300}, [_ZZ7_q1gradPK6float2S1_PS_mmE5cache+56];
	add.f32 	%f301, %f297, %f299;
	add.f32 	%f302, %f298, %f300;
	st.shared.v2.f32 	[%r5+24], {%f301, %f302};
$L__BB1_21:
	setp.ne.s32 	%p14, %r2, 0;
	bar.sync 	0;
	@%p14 bra 	$L__BB1_23;
	ld.param.u64 	%rd68, [_Z7_q1gradPK6float2S1_PS_mm_param_2];
	shl.b32 	%r21, %r3, 2;
	cvta.to.global.u64 	%rd61, %rd68;
	mul.wide.u32 	%rd62, %r21, 8;
	add.s64 	%rd63, %rd61, %rd62;
	ld.shared.v2.f32 	{%f303, %f304}, [_ZZ7_q1gradPK6float2S1_PS_mmE5cache];
	st.global.v2.f32 	[%rd63], {%f303, %f304};
	ld.shared.v2.f32 	{%f305, %f306}, [_ZZ7_q1gradPK6float2S1_PS_mmE5cache+16];
	st.global.v2.f32 	[%rd63+16], {%f305, %f306};
	ld.shared.v2.f32 	{%f307, %f308}, [_ZZ7_q1gradPK6float2S1_PS_mmE5cache+8];
	st.global.v2.f32 	[%rd63+8], {%f307, %f308};
	ld.shared.v2.f32 	{%f309, %f310}, [_ZZ7_q1gradPK6float2S1_PS_mmE5cache+24];
	st.global.v2.f32 	[%rd63+24], {%f309, %f310};
$L__BB1_23:
	ret;
$L__BB1_24:
	ld.param.u64 	%rd69, [_Z7_q1gradPK6float2S1_PS_mm_param_3];
	ld.param.u64 	%rd67, [_Z7_q1gradPK6float2S1_PS_mm_param_1];
	ld.param.u64 	%rd65, [_Z7_q1gradPK6float2S1_PS_mm_param_0];
	cvt.u32.u64 	%r16, %rd69;
	mov.b32 	%r17, 1;
	shl.b32 	%r18, %r17, %r16;
	and.b64  	%rd38, %rd72, %rd1;
	not.b64 	%rd39, %rd1;
	and.b64  	%rd40, %rd72, %rd39;
	cvta.to.global.u64 	%rd41, %rd65;
	shl.b64 	%rd42, %rd38, 4;
	shl.b64 	%rd43, %rd40, 3;
	or.b64  	%rd44, %rd42, %rd43;
	add.s64 	%rd45, %rd41, %rd44;
	ld.global.v2.f32 	{%f71, %f72}, [%rd45];
	cvta.to.global.u64 	%rd46, %rd67;
	add.s64 	%rd47, %rd46, %rd44;
	ld.global.v2.f32 	{%f73, %f74}, [%rd47];
	mul.f32 	%f75, %f73, %f71;
	mul.f32 	%f76, %f74, %f72;
	sub.f32 	%f77, %f75, %f76;
	mul.f32 	%f78, %f73, %f72;
	fma.rn.f32 	%f79, %f74, %f71, %f78;
	add.f32 	%f80, %f326, %f77;
	add.f32 	%f81, %f325, %f79;
	mul.wide.s32 	%rd48, %r18, 8;
	add.s64 	%rd49, %rd47, %rd48;
	ld.global.v2.f32 	{%f82, %f83}, [%rd49];
	mul.f32 	%f84, %f82, %f71;
	mul.f32 	%f85, %f83, %f72;
	sub.f32 	%f86, %f84, %f85;
	mul.f32 	%f87, %f82, %f72;
	fma.rn.f32 	%f88, %f83, %f71, %f87;
	add.f32 	%f89, %f322, %f86;
	add.f32 	%f90, %f321, %f88;
	add.s64 	%rd50, %rd45, %rd48;
	ld.global.v2.f32 	{%f91, %f92}, [%rd50];
	mul.f32 	%f93, %f73, %f91;
	mul.f32 	%f94, %f74, %f92;
	sub.f32 	%f95, %f93, %f94;
	mul.f32 	%f96, %f73, %f92;
	fma.rn.f32 	%f97, %f74, %f91, %f96;
	add.f32 	%f98, %f324, %f95;
	add.f32 	%f99, %f323, %f97;
	mul.f32 	%f100, %f82, %f91;
	mul.f32 	%f101, %f83, %f92;
	sub.f32 	%f102, %f100, %f101;
	mul.f32 	%f103, %f82, %f92;
	fma.rn.f32 	%f104, %f83, %f91, %f103;
	add.f32 	%f105, %f320, %f102;
	add.f32 	%f106, %f319, %f104;
	add.s64 	%rd51, %rd72, %rd4;
	and.b64  	%rd52, %rd51, %rd1;
	and.b64  	%rd53, %rd51, %rd39;
	shl.b64 	%rd54, %rd53, 3;
	shl.b64 	%rd55, %rd52, 4;
	or.b64  	%rd56, %rd55, %rd54;
	add.s64 	%rd57, %rd41, %rd56;
	ld.global.v2.f32 	{%f107, %f108}, [%rd57];
	add.s64 	%rd58, %rd46, %rd56;
	ld.global.v2.f32 	{%f109, %f110}, [%rd58];
	mul.f32 	%f111, %f109, %f107;
	mul.f32 	%f112, %f110, %f108;
	sub.f32 	%f113, %f111, %f112;
	mul.f32 	%f114, %f109, %f108;
	fma.rn.f32 	%f115, %f110, %f107, %f114;
	add.f32 	%f326, %f80, %f113;
	add.f32 	%f325, %f81, %f115;
	add.s64 	%rd59, %rd58, %rd48;
	ld.global.v2.f32 	{%f116, %f117}, [%rd59];
	mul.f32 	%f118, %f116, %f107;
	mul.f32 	%f119, %f117, %f108;
	sub.f32 	%f120, %f118, %f119;
	mul.f32 	%f121, %f116, %f108;
	fma.rn.f32 	%f122, %f117, %f107, %f121;
	add.f32 	%f322, %f89, %f120;
	add.f32 	%f321, %f90, %f122;
	add.s64 	%rd60, %rd57, %rd48;
	ld.global.v2.f32 	{%f123, %f124}, [%rd60];
	mul.f32 	%f125, %f109, %f123;
	mul.f32 	%f126, %f110, %f124;
	sub.f32 	%f127, %f125, %f126;
	mul.f32 	%f128, %f109, %f124;
	fma.rn.f32 	%f129, %f110, %f123, %f128;
	add.f32 	%f324, %f98, %f127;
	add.f32 	%f323, %f99, %f129;
	mul.f32 	%f130, %f116, %f123;
	mul.f32 	%f131, %f117, %f124;
	sub.f32 	%f132, %f130, %f131;
	mul.f32 	%f133, %f116, %f124;
	fma.rn.f32 	%f134, %f117, %f123, %f133;
	add.f32 	%f320, %f105, %f132;
	add.f32 	%f319, %f106, %f134;
	add.s64 	%rd72, %rd51, %rd4;
	setp.lt.u64 	%p6, %rd72, %rd2;
	@%p6 bra 	$L__BB1_24;
	bra.uni 	$L__BB1_7;

}
	// .globl	_Z7_q2gradPK6float2S1_PS_mmm
.visible .entry _Z7_q2gradPK6float2S1_PS_mmm(
	.param .u64 .ptr .align 1 _Z7_q2gradPK6float2S1_PS_mmm_param_0,
	.param .u64 .ptr .align 1 _Z7_q2gradPK6float2S1_PS_mmm_param_1,
	.param .u64 .ptr .align 1 _Z7_q2gradPK6float2S1_PS_mmm_param_2,
	.param .u64 _Z7_q2gradPK6float2S1_PS_mmm_param_3,
	.param .u64 _Z7_q2gradPK6float2S1_PS_mmm_param_4,
	.param .u64 _Z7_q2gradPK6float2S1_PS_mmm_param_5
)
{
	.reg .pred 	%p<6>;
	.reg .b32 	%r<32>;
	.reg .b32 	%f<387>;
	.reg .b64 	%rd<49>;
	// demoted variable
	.shared .align 8 .b8 _ZZ7_q2gradPK6float2S1_PS_mmmE5cache[16384];
	ld.param.u64 	%rd11, [_Z7_q2gradPK6float2S1_PS_mmm_param_3];
	ld.param.u64 	%rd12, [_Z7_q2gradPK6float2S1_PS_mmm_param_4];
	ld.param.u32 	%r7, [_Z7_q2gradPK6float2S1_PS_mmm_param_5];
	min.u64 	%rd13, %rd12, %rd11;
	max.u64 	%rd14, %rd12, %rd11;
	cvt.u32.u64 	%r8, %rd13;
	mov.b64 	%rd15, -1;
	shl.b64 	%rd1, %rd15, %r8;
	cvt.u32.u64 	%r9, %rd14;
	shl.b64 	%rd2, %rd15, %r9;
	mov.b32 	%r10, 1;
	shl.b32 	%r11, %r10, %r7;
	cvt.s64.s32 	%rd16, %r11;
	shr.u64 	%rd3, %rd16, 2;
	mov.u32 	%r1, %tid.x;
	mov.u32 	%r2, %ctaid.x;
	mov.u32 	%r3, %ntid.x;
	mad.lo.s32 	%r12, %r2, %r3, %r1;
	cvt.u64.u32 	%rd48, %r12;
	setp.le.u64 	%p1, %rd3, %rd48;
	mov.f32 	%f355, 0f00000000;
	mov.f32 	%f356, %f355;
	mov.f32 	%f357, %f355;
	mov.f32 	%f358, %f355;
	mov.f32 	%f359, %f355;
	mov.f32 	%f360, %f355;
	mov.f32 	%f361, %f355;
	mov.f32 	%f362, %f355;
	mov.f32 	%f363, %f355;
	mov.f32 	%f364, %f355;
	mov.f32 	%f365, %f355;
	mov.f32 	%f366, %f355;
	mov.f32 	%f367, %f355;
	mov.f32 	%f368, %f355;
	mov.f32 	%f369, %f355;
	mov.f32 	%f370, %f355;
	mov.f32 	%f371, %f355;
	mov.f32 	%f372, %f355;
	mov.f32 	%f373, %f355;
	mov.f32 	%f374, %f355;
	mov.f32 	%f375, %f355;
	mov.f32 	%f376, %f355;
	mov.f32 	%f377, %f355;
	mov.f32 	%f378, %f355;
	mov.f32 	%f379, %f355;
	mov.f32 	%f380, %f355;
	mov.f32 	%f381, %f355;
	mov.f32 	%f382, %f355;
	mov.f32 	%f383, %f355;
	mov.f32 	%f384, %f355;
	mov.f32 	%f385, %f355;
	mov.f32 	%f386, %f355;
	@%p1 bra 	$L__BB2_3;
	mov.u32 	%r13, %nctaid.x;
	mul.lo.s32 	%r14, %r3, %r13;
	cvt.u64.u32 	%rd5, %r14;
	mov.f32 	%f355, 0f00000000;
$L__BB2_2:
	ld.param.u64 	%rd47, [_Z7_q2gradPK6float2S1_PS_mmm_param_4];
	ld.param.u64 	%rd46, [_Z7_q2gradPK6float2S1_PS_mmm_param_3];
	ld.param.u64 	%rd44, [_Z7_q2gradPK6float2S1_PS_mmm_param_1];
	ld.param.u64 	%rd43, [_Z7_q2gradPK6float2S1_PS_mmm_param_0];
	cvt.u32.u64 	%r15, %rd46;
	mov.b32 	%r16, 1;
	shl.b32 	%r17, %r16, %r15;
	cvt.u32.u64 	%r18, %rd47;
	shl.b32 	%r19, %r16, %r18;
	and.b64  	%rd17, %rd48, %rd1;
	shl.b64 	%rd18, %rd17, 1;
	not.b64 	%rd19, %rd1;
	and.b64  	%rd20, %rd48, %rd19;
	or.b64  	%rd21, %rd18, %rd20;
	and.b64  	%rd22, %rd21, %rd2;
	not.b64 	%rd23, %rd2;
	and.b64  	%rd24, %rd21, %rd23;
	cvta.to.global.u64 	%rd25, %rd43;
	shl.b64 	%rd26, %rd24, 3;
	shl.b64 	%rd27, %rd22, 4;
	or.b64  	%rd28, %rd27, %rd26;
	add.s64 	%rd29, %rd25, %rd28;
	ld.global.v2.f32 	{%f99, %f100}, [%rd29];
	cvta.to.global.u64 	%rd30, %rd44;
	add.s64 	%rd31, %rd30, %rd28;
	ld.global.v2.f32 	{%f101, %f102}, [%rd31];
	mul.f32 	%f103, %f101, %f99;
	mul.f32 	%f104, %f102, %f100;
	sub.f32 	%f105, %f103, %f104;
	mul.f32 	%f106, %f101, %f100;
	fma.rn.f32 	%f107, %f102, %f99, %f106;
	add.f32 	%f386, %f386, %f105;
	add.f32 	%f385, %f385, %f107;
	mul.wide.s32 	%rd32, %r17, 8;
	add.s64 	%rd33, %rd31, %rd32;
	ld.global.v2.f32 	{%f108, %f109}, [%rd33];
	mul.f32 	%f110, %f108, %f99;
	mul.f32 	%f111, %f109, %f100;
	sub.f32 	%f112, %f110, %f111;
	mul.f32 	%f113, %f108, %f100;
	fma.rn.f32 	%f114, %f109, %f99, %f113;
	add.f32 	%f370, %f370, %f112;
	add.f32 	%f369, %f369, %f114;
	mul.wide.s32 	%rd34, %r19, 8;
	add.s64 	%rd35, %rd31, %rd34;
	ld.global.v2.f32 	{%f115, %f116}, [%rd35];
	mul.f32 	%f117, %f115, %f99;
	mul.f32 	%f118, %f116, %f100;
	sub.f32 	%f119, %f117, %f118;
	mul.f32 	%f120, %f115, %f100;
	fma.rn.f32 	%f121, %f116, %f99, %f120;
	add.f32 	%f378, %f378, %f119;
	add.f32 	%f377, %f377, %f121;
	add.s64 	%rd36, %rd35, %rd32;
	ld.global.v2.f32 	{%f122, %f123}, [%rd36];
	mul.f32 	%f124, %f122, %f99;
	mul.f32 	%f125, %f123, %f100;
	sub.f32 	%f126, %f124, %f125;
	mul.f32 	%f127, %f122, %f100;
	fma.rn.f32 	%f128, %f123, %f99, %f127;
	add.f32 	%f362, %f362, %f126;
	add.f32 	%f361, %f361, %f128;
	add.s64 	%rd37, %rd29, %rd32;
	ld.global.v2.f32 	{%f129, %f130}, [%rd37];
	mul.f32 	%f131, %f101, %f129;
	mul.f32 	%f132, %f102, %f130;
	sub.f32 	%f133, %f131, %f132;
	mul.f32 	%f134, %f101, %f130;
	fma.rn.f32 	%f135, %f102, %f129, %f134;
	add.f32 	%f382, %f382, %f133;
	add.f32 	%f381, %f381, %f135;
	mul.f32 	%f136, %f108, %f129;
	mul.f32 	%f137, %f109, %f130;
	sub.f32 	%f138, %f136, %f137;
	mul.f32 	%f139, %f108, %f130;
	fma.rn.f32 	%f140, %f109, %f129, %f139;
	add.f32 	%f366, %f366, %f138;
	add.f32 	%f365, %f365, %f140;
	mul.f32 	%f141, %f115, %f129;
	mul.f32 	%f142, %f116, %f130;
	sub.f32 	%f143, %f141, %f142;
	mul.f32 	%f144, %f115, %f130;
	fma.rn.f32 	%f145, %f116, %f129, %f144;
	add.f32 	%f374, %f374, %f143;
	add.f32 	%f373, %f373, %f145;
	mul.f32 	%f146, %f122, %f129;
	mul.f32 	%f147, %f123, %f130;
	sub.f32 	%f148, %f146, %f147;
	mul.f32 	%f149, %f122, %f130;
	fma.rn.f32 	%f150, %f123, %f129, %f149;
	add.f32 	%f358, %f358, %f148;
	add.f32 	%f357, %f357, %f150;
	add.s64 	%rd38, %rd29, %rd34;
	ld.global.v2.f32 	{%f151, %f152}, [%rd38];
	mul.f32 	%f153, %f101, %f151;
	mul.f32 	%f154, %f102, %f152;
	sub.f32 	%f155, %f153, %f154;
	mul.f32 	%f156, %f101, %f152;
	fma.rn.f32 	%f157, %f102, %f151, %f156;
	add.f32 	%f384, %f384, %f155;
	add.f32 	%f383, %f383, %f157;
	mul.f32 	%f158, %f108, %f151;
	mul.f32 	%f159, %f109, %f152;
	sub.f32 	%f160, %f158, %f159;
	mul.f32 	%f161, %f108, %f152;
	fma.rn.f32 	%f162, %f109, %f151, %f161;
	add.f32 	%f368, %f368, %f160;
	add.f32 	%f367, %f367, %f162;
	mul.f32 	%f163, %f115, %f151;
	mul.f32 	%f164, %f116, %f152;
	sub.f32 	%f165, %f163, %f164;
	mul.f32 	%f166, %f115, %f152;
	fma.rn.f32 	%f167, %f116, %f151, %f166;
	add.f32 	%f376, %f376, %f165;
	add.f32 	%f375, %f375, %f167;
	mul.f32 	%f168, %f122, %f151;
	mul.f32 	%f169, %f123, %f152;
	sub.f32 	%f170, %f168, %f169;
	mul.f32 	%f171, %f122, %f152;
	fma.rn.f32 	%f172, %f123, %f151, %f171;
	add.f32 	%f360, %f360, %f170;
	add.f32 	%f359, %f359, %f172;
	add.s64 	%rd39, %rd38, %rd32;
	ld.global.v2.f32 	{%f173, %f174}, [%rd39];
	mul.f32 	%f175, %f101, %f173;
	mul.f32 	%f176, %f102, %f174;
	sub.f32 	%f177, %f175, %f176;
	mul.f32 	%f178, %f101, %f174;
	fma.rn.f32 	%f179, %f102, %f173, %f178;
	add.f32 	%f380, %f380, %f177;
	add.f32 	%f379, %f379, %f179;
	mul.f32 	%f180, %f108, %f173;
	mul.f32 	%f181, %f109, %f174;
	sub.f32 	%f182, %f180, %f181;
	mul.f32 	%f183, %f108, %f174;
	fma.rn.f32 	%f184, %f109, %f173, %f183;
	add.f32 	%f364, %f364, %f182;
	add.f32 	%f363, %f363, %f184;
	mul.f32 	%f185, %f115, %f173;
	mul.f32 	%f186, %f116, %f174;
	sub.f32 	%f187, %f185, %f186;
	mul.f32 	%f188, %f115, %f174;
	fma.rn.f32 	%f189, %f116, %f173, %f188;
	add.f32 	%f372, %f372, %f187;
	add.f32 	%f371, %f371, %f189;
	mul.f32 	%f190, %f122, %f173;
	mul.f32 	%f191, %f123, %f174;
	sub.f32 	%f192, %f190, %f191;
	mul.f32 	%f193, %f122, %f174;
	fma.rn.f32 	%f194, %f123, %f173, %f193;
	add.f32 	%f356, %f356, %f192;
	add.f32 	%f355, %f355, %f194;
	add.s64 	%rd48, %rd48, %rd5;
	setp.lt.u64 	%p2, %rd48, %rd3;
	@%p2 bra 	$L__BB2_2;
$L__BB2_3:
	shl.b32 	%r21, %r1, 7;
	mov.u32 	%r22, _ZZ7_q2gradPK6float2S1_PS_mmmE5cache;
	add.s32 	%r4, %r22, %r21;
	st.shared.v2.f32 	[%r4], {%f386, %f385};
	st.shared.v2.f32 	[%r4+64], {%f370, %f369};
	st.shared.v2.f32 	[%r4+32], {%f378, %f377};
	st.shared.v2.f32 	[%r4+96], {%f362, %f361};
	st.shared.v2.f32 	[%r4+16], {%f382, %f381};
	st.shared.v2.f32 	[%r4+80], {%f366, %f365};
	st.shared.v2.f32 	[%r4+48], {%f374, %f373};
	st.shared.v2.f32 	[%r4+112], {%f358, %f357};
	st.shared.v2.f32 	[%r4+8], {%f384, %f383};
	st.shared.v2.f32 	[%r4+72], {%f368, %f367};
	st.shared.v2.f32 	[%r4+40], {%f376, %f375};
	st.shared.v2.f32 	[%r4+104], {%f360, %f359};
	st.shared.v2.f32 	[%r4+24], {%f380, %f379};
	st.shared.v2.f32 	[%r4+88], {%f364, %f363};
	st.shared.v2.f32 	[%r4+56], {%f372, %f371};
	st.shared.v2.f32 	[%r4+120], {%f356, %f355};
	bar.sync 	0;
	mov.b32 	%r31, 64;
$L__BB2_4:
	setp.ge.u32 	%p3, %r1, %r31;
	@%p3 bra 	$L__BB2_6;
	add.s32 	%r23, %r31, %r1;
	ld.shared.v2.f32 	{%f195, %f196}, [%r4];
	shl.b32 	%r24, %r23, 7;
	add.s32 	%r26, %r22, %r24;
	ld.shared.v2.f32 	{%f197, %f198}, [%r26];
	add.f32 	%f199, %f195, %f197;
	add.f32 	%f200, %f196, %f198;
	st.shared.v2.f32 	[%r4], {%f199, %f200};
	ld.shared.v2.f32 	{%f201, %f202}, [%r4+64];
	ld.shared.v2.f32 	{%f203, %f204}, [%r26+64];
	add.f32 	%f205, %f201, %f203;
	add.f32 	%f206, %f202, %f204;
	st.shared.v2.f32 	[%r4+64], {%f205, %f206};
	ld.shared.v2.f32 	{%f207, %f208}, [%r4+32];
	ld.shared.v2.f32 	{%f209, %f210}, [%r26+32];
	add.f32 	%f211, %f207, %f209;
	add.f32 	%f212, %f208, %f210;
	st.shared.v2.f32 	[%r4+32], {%f211, %f212};
	ld.shared.v2.f32 	{%f213, %f214}, [%r4+96];
	ld.shared.v2.f32 	{%f215, %f216}, [%r26+96];
	add.f32 	%f217, %f213, %f215;
	add.f32 	%f218, %f214, %f216;
	st.shared.v2.f32 	[%r4+96], {%f217, %f218};
	ld.shared.v2.f32 	{%f219, %f220}, [%r4+16];
	ld.shared.v2.f32 	{%f221, %f222}, [%r26+16];
	add.f32 	%f223, %f219, %f221;
	add.f32 	%f224, %f220, %f222;
	st.shared.v2.f32 	[%r4+16], {%f223, %f224};
	ld.shared.v2.f32 	{%f225, %f226}, [%r4+80];
	ld.shared.v2.f32 	{%f227, %f228}, [%r26+80];
	add.f32 	%f229, %f225, %f227;
	add.f32 	%f230, %f226, %f228;
	st.shared.v2.f32 	[%r4+80], {%f229, %f230};
	ld.shared.v2.f32 	{%f231, %f232}, [%r4+48];
	ld.shared.v2.f32 	{%f233, %f234}, [%r26+48];
	add.f32 	%f235, %f231, %f233;
	add.f32 	%f236, %f232, %f234;
	st.shared.v2.f32 	[%r4+48], {%f235, %f236};
	ld.shared.v2.f32 	{%f237, %f238}, [%r4+112];
	ld.shared.v2.f32 	{%f239, %f240}, [%r26+112];
	add.f32 	%f241, %f237, %f239;
	add.f32 	%f242, %f238, %f240;
	st.shared.v2.f32 	[%r4+112], {%f241, %f242};
	ld.shared.v2.f32 	{%f243, %f244}, [%r4+8];
	ld.shared.v2.f32 	{%f245, %f246}, [%r26+8];
	add.f32 	%f247, %f243, %f245;
	add.f32 	%f248, %f244, %f246;
	st.shared.v2.f32 	[%r4+8], {%f247, %f248};
	ld.shared.v2.f32 	{%f249, %f250}, [%r4+72];
	ld.shared.v2.f32 	{%f251, %f252}, [%r26+72];
	add.f32 	%f253, %f249, %f251;
	add.f32 	%f254, %f250, %f252;
	st.shared.v2.f32 	[%r4+72], {%f253, %f254};
	ld.shared.v2.f32 	{%f255, %f256}, [%r4+40];
	ld.shared.v2.f32 	{%f257, %f258}, [%r26+40];
	add.f32 	%f259, %f255, %f257;
	add.f32 	%f260, %f256, %f258;
	st.shared.v2.f32 	[%r4+40], {%f259, %f260};
	ld.shared.v2.f32 	{%f261, %f262}, [%r4+104];
	ld.shared.v2.f32 	{%f263, %f264}, [%r26+104];
	add.f32 	%f265, %f261, %f263;
	add.f32 	%f266, %f262, %f264;
	st.shared.v2.f32 	[%r4+104], {%f265, %f266};
	ld.shared.v2.f32 	{%f267, %f268}, [%r4+24];
	ld.shared.v2.f32 	{%f269, %f270}, [%r26+24];
	add.f32 	%f271, %f267, %f269;
	add.f32 	%f272, %f268, %f270;
	st.shared.v2.f32 	[%r4+24], {%f271, %f272};
	ld.shared.v2.f32 	{%f273, %f274}, [%r4+88];
	ld.shared.v2.f32 	{%f275, %f276}, [%r26+88];
	add.f32 	%f277, %f273, %f275;
	add.f32 	%f278, %f274, %f276;
	st.shared.v2.f32 	[%r4+88], {%f277, %f278};
	ld.shared.v2.f32 	{%f279, %f280}, [%r4+56];
	ld.shared.v2.f32 	{%f281, %f282}, [%r26+56];
	add.f32 	%f283, %f279, %f281;
	add.f32 	%f284, %f280, %f282;
	st.shared.v2.f32 	[%r4+56], {%f283, %f284};
	ld.shared.v2.f32 	{%f285, %f286}, [%r4+120];
	ld.shared.v2.f32 	{%f287, %f288}, [%r26+120];
	add.f32 	%f289, %f285, %f287;
	add.f32 	%f290, %f286, %f288;
	st.shared.v2.f32 	[%r4+120], {%f289, %f290};
$L__BB2_6:
	bar.sync 	0;
	shr.u32 	%r27, %r31, 31;
	add.s32 	%r28, %r31, %r27;
	shr.s32 	%r6, %r28, 1;
	add.s32 	%r29, %r31, 1;
	setp.gt.u32 	%p4, %r29, 2;
	mov.u32 	%r31, %r6;
	@%p4 bra 	$L__BB2_4;
	setp.ne.s32 	%p5, %r1, 0;
	@%p5 bra 	$L__BB2_9;
	ld.param.u64 	%rd45, [_Z7_q2gradPK6float2S1_PS_mmm_param_2];
	shl.b32 	%r30, %r2, 4;
	cvta.to.global.u64 	%rd40, %rd45;
	mul.wide.u32 	%rd41, %r30, 8;
	add.s64 	%rd42, %rd40, %rd41;
	ld.shared.v2.f32 	{%f291, %f292}, [_ZZ7_q2gradPK6float2S1_PS_mmmE5cache];
	st.global.v2.f32 	[%rd42], {%f291, %f292};
	ld.shared.v2.f32 	{%f293, %f294}, [_ZZ7_q2gradPK6float2S1_PS_mmmE5cache+64];
	st.global.v2.f32 	[%rd42+64], {%f293, %f294};
	ld.shared.v2.f32 	{%f295, %f296}, [_ZZ7_q2gradPK6float2S1_PS_mmmE5cache+32];
	st.global.v2.f32 	[%rd42+32], {%f295, %f296};
	ld.shared.v2.f32 	{%f297, %f298}, [_ZZ7_q2gradPK6float2S1_PS_mmmE5cache+96];
	st.global.v2.f32 	[%rd42+96], {%f297, %f298};
	ld.shared.v2.f32 	{%f299, %f300}, [_ZZ7_q2gradPK6float2S1_PS_mmmE5cache+16];
	st.global.v2.f32 	[%rd42+16], {%f299, %f300};
	ld.shared.v2.f32 	{%f301, %f302}, [_ZZ7_q2gradPK6float2S1_PS_mmmE5cache+80];
	st.global.v2.f32 	[%rd42+80], {%f301, %f302};
	ld.shared.v2.f32 	{%f303, %f304}, [_ZZ7_q2gradPK6float2S1_PS_mmmE5cache+48];
	st.global.v2.f32 	[%rd42+48], {%f303, %f304};
	ld.shared.v2.f32 	{%f305, %f306}, [_ZZ7_q2gradPK6float2S1_PS_mmmE5cache+112];
	st.global.v2.f32 	[%rd42+112], {%f305, %f306};
	ld.shared.v2.f32 	{%f307, %f308}, [_ZZ7_q2gradPK6float2S1_PS_mmmE5cache+8];
	st.global.v2.f32 	[%rd42+8], {%f307, %f308};
	ld.shared.v2.f32 	{%f309, %f310}, [_ZZ7_q2gradPK6float2S1_PS_mmmE5cache+72];
	st.global.v2.f32 	[%rd42+72], {%f309, %f310};
	ld.shared.v2.f32 	{%f311, %f312}, [_ZZ7_q2gradPK6float2S1_PS_mmmE5cache+40];
	st.global.v2.f32 	[%rd42+40], {%f311, %f312};
	ld.shared.v2.f32 	{%f313, %f314}, [_ZZ7_q2gradPK6float2S1_PS_mmmE5cache+104];
	st.global.v2.f32 	[%rd42+104], {%f313, %f314};
	ld.shared.v2.f32 	{%f315, %f316}, [_ZZ7_q2gradPK6float2S1_PS_mmmE5cache+24];
	st.global.v2.f32 	[%rd42+24], {%f315, %f316};
	ld.shared.v2.f32 	{%f317, %f318}, [_ZZ7_q2gradPK6float2S1_PS_mmmE5cache+88];
	st.global.v2.f32 	[%rd42+88], {%f317, %f318};
	ld.shared.v2.f32 	{%f319, %f320}, [_ZZ7_q2gradPK6float2S1_PS_mmmE5cache+56];
	st.global.v2.f32 	[%rd42+56], {%f319, %f320};
	ld.shared.v2.f32 	{%f321, %f322}, [_ZZ7_q2gradPK6float2S1_PS_mmmE5cache+120];
	st.global.v2.f32 	[%rd42+120], {%f321, %f322};
$L__BB2_9:
	ret;

}
	// .globl	_Z7_q1gateP6float2mm
.visible .entry _Z7_q1gateP6float2mm(
	.param .u64 .ptr .align 1 _Z7_q1gateP6float2mm_param_0,
	.param .u64 _Z7_q1gateP6float2mm_param_1,
	.param .u64 _Z7_q1gateP6float2mm_param_2
)
{
	.reg .pred 	%p<3>;
	.reg .b32 	%r<13>;
	.reg .b32 	%f<37>;
	.reg .b64 	%rd<21>;

	ld.param.u64 	%rd8, [_Z7_q1gateP6float2mm_param_0];
	ld.param.u32 	%r1, [_Z7_q1gateP6float2mm_param_1];
	ld.param.u32 	%r4, [_Z7_q1gateP6float2mm_param_2];
	mov.b64 	%rd9, -1;
	shl.b64 	%rd1, %rd9, %r1;
	mov.b32 	%r5, 1;
	shl.b32 	%r6, %r5, %r4;
	cvt.s64.s32 	%rd10, %r6;
	shr.u64 	%rd2, %rd10, 1;
	mov.u32 	%r7, %tid.x;
	mov.u32 	%r8, %ctaid.x;
	mov.u32 	%r2, %ntid.x;
	mad.lo.s32 	%r9, %r8, %r2, %r7;
	cvt.u64.u32 	%rd20, %r9;
	setp.le.u64 	%p1, %rd2, %rd20;
	@%p1 bra 	$L__BB3_3;
	ld.const.f32 	%f1, [q1g];
	ld.const.v2.f32 	{%f2, %f3}, [q1g+8];
	ld.const.v2.f32 	{%f4, %f5}, [q1g+16];
	ld.const.v2.f32 	{%f6, %f7}, [q1g+24];
	mov.u32 	%r10, %nctaid.x;
	mul.lo.s32 	%r11, %r2, %r10;
	cvt.u64.u32 	%rd4, %r11;
	mov.b32 	%r12, 1;
	shl.b32 	%r3, %r12, %r1;
	cvta.to.global.u64 	%rd5, %rd8;
	not.b64 	%rd12, %rd1;
	ld.const.f32 	%f11, [q1g+4];
$L__BB3_2:
	and.b64  	%rd11, %rd20, %rd1;
	and.b64  	%rd13, %rd20, %rd12;
	shl.b64 	%rd14, %rd11, 4;
	shl.b64 	%rd15, %rd13, 3;
	or.b64  	%rd16, %rd14, %rd15;
	add.s64 	%rd17, %rd5, %rd16;
	ld.global.v2.f32 	{%f8, %f9}, [%rd17];
	mul.f32 	%f10, %f1, %f8;
	mul.f32 	%f12, %f11, %f9;
	sub.f32 	%f13, %f10, %f12;
	mul.f32 	%f14, %f1, %f9;
	fma.rn.f32 	%f15, %f11, %f8, %f14;
	mul.wide.s32 	%rd18, %r3, 8;
	add.s64 	%rd19, %rd17, %rd18;
	ld.global.v2.f32 	{%f16, %f17}, [%rd19];
	mul.f32 	%f18, %f2, %f16;
	mul.f32 	%f19, %f3, %f17;
	sub.f32 	%f20, %f18, %f19;
	mul.f32 	%f21, %f2, %f17;
	fma.rn.f32 	%f22, %f3, %f16, %f21;
	add.f32 	%f23, %f13, %f20;
	add.f32 	%f24, %f15, %f22;
	mul.f32 	%f25, %f4, %f8;
	mul.f32 	%f26, %f5, %f9;
	sub.f32 	%f27, %f25, %f26;
	mul.f32 	%f28, %f4, %f9;
	fma.rn.f32 	%f29, %f5, %f8, %f28;
	mul.f32 	%f30, %f6, %f16;
	mul.f32 	%f31, %f7, %f17;
	sub.f32 	%f32, %f30, %f31;
	mul.f32 	%f33, %f6, %f17;
	fma.rn.f32 	%f34, %f7, %f16, %f33;
	add.f32 	%f35, %f27, %f32;
	add.f32 	%f36, %f29, %f34;
	st.global.v2.f32 	[%rd19], {%f35, %f36};
	st.global.v2.f32 	[%rd17], {%f23, %f24};
	add.s64 	%rd20, %rd20, %rd4;
	setp.lt.u64 	%p2, %rd20, %rd2;
	@%p2 bra 	$L__BB3_2;
$L__BB3_3:
	ret;

}
	// .globl	_Z7_q2gateP6float2mmm
.visible .entry _Z7_q2gateP6float2mmm(
	.param .u64 .ptr .align 1 _Z7_q2gateP6float2mmm_param_0,
	.param .u64 _Z7_q2gateP6float2mmm_param_1,
	.param .u64 _Z7_q2gateP6float2mmm_param_2,
	.param .u64 _Z7_q2gateP6float2mmm_param_3
)
{
	.reg .pred 	%p<3>;
	.reg .b32 	%r<17>;
	.reg .b32 	%f<153>;
	.reg .b64 	%rd<35>;

	ld.param.u64 	%rd9, [_Z7_q2gateP6float2mmm_param_1];
	ld.param.u64 	%rd10, [_Z7_q2gateP6float2mmm_param_2];
	ld.param.u32 	%r6, [_Z7_q2gateP6float2mmm_param_3];
	min.u64 	%rd11, %rd10, %rd9;
	max.u64 	%rd12, %rd10, %rd9;
	cvt.u32.u64 	%r7, %rd11;
	mov.b64 	%rd13, -1;
	shl.b64 	%rd1, %rd13, %r7;
	cvt.u32.u64 	%r8, %rd12;
	shl.b64 	%rd2, %rd13, %r8;
	mov.b32 	%r9, 1;
	shl.b32 	%r10, %r9, %r6;
	cvt.s64.s32 	%rd14, %r10;
	cvt.u32.u64 	%r1, %rd10;
	cvt.u32.u64 	%r2, %rd9;
	shr.u64 	%rd3, %rd14, 2;
	mov.u32 	%r11, %tid.x;
	mov.u32 	%r12, %ctaid.x;
	mov.u32 	%r3, %ntid.x;
	mad.lo.s32 	%r13, %r12, %r3, %r11;
	cvt.u64.u32 	%rd34, %r13;
	setp.le.u64 	%p1, %rd3, %rd34;
	@%p1 bra 	$L__BB4_3;
	mov.u32 	%r14, %nctaid.x;
	mul.lo.s32 	%r15, %r3, %r14;
	cvt.u64.u32 	%rd5, %r15;
	ld.const.v2.f32 	{%f1, %f2}, [q2g+64];
	ld.const.v2.f32 	{%f3, %f4}, [q2g+32];
	ld.const.v2.f32 	{%f5, %f6}, [q2g+96];
	ld.const.v2.f32 	{%f7, %f8}, [q2g+16];
	ld.const.v2.f32 	{%f9, %f10}, [q2g+80];
	ld.const.v2.f32 	{%f11, %f12}, [q2g+48];
	ld.const.v2.f32 	{%f13, %f14}, [q2g+112];
	ld.const.v2.f32 	{%f15, %f16}, [q2g+8];
	ld.const.v2.f32 	{%f17, %f18}, [q2g+72];
	ld.const.v2.f32 	{%f19, %f20}, [q2g+40];
	ld.const.v2.f32 	{%f21, %f22}, [q2g+104];
	ld.const.v2.f32 	{%f23, %f24}, [q2g+24];
	ld.const.v2.f32 	{%f25, %f26}, [q2g+88];
	ld.const.v2.f32 	{%f27, %f28}, [q2g+56];
	ld.const.v2.f32 	{%f29, %f30}, [q2g+120];
	mov.b32 	%r16, 1;
	shl.b32 	%r4, %r16, %r2;
	shl.b32 	%r5, %r16, %r1;
	ld.const.v2.f32 	{%f33, %f34}, [q2g];
$L__BB4_2:
	ld.param.u64 	%rd33, [_Z7_q2gateP6float2mmm_param_0];
	and.b64  	%rd15, %rd34, %rd1;
	shl.b64 	%rd16, %rd15, 1;
	not.b64 	%rd17, %rd1;
	and.b64  	%rd18, %rd34, %rd17;
	or.b64  	%rd19, %rd16, %rd18;
	and.b64  	%rd20, %rd19, %rd2;
	not.b64 	%rd21, %rd2;
	and.b64  	%rd22, %rd19, %rd21;
	cvta.to.global.u64 	%rd23, %rd33;
	shl.b64 	%rd24, %rd22, 3;
	shl.b64 	%rd25, %rd20, 4;
	or.b64  	%rd26, %rd25, %rd24;
	add.s64 	%rd27, %rd23, %rd26;
	ld.global.v2.f32 	{%f31, %f32}, [%rd27];
	mul.f32 	%f35, %f33, %f31;
	mul.f32 	%f36, %f34, %f32;
	sub.f32 	%f37, %f35, %f36;
	mul.f32 	%f38, %f33, %f32;
	fma.rn.f32 	%f39, %f34, %f31, %f38;
	add.f32 	%f40, %f37, 0f00000000;
	add.f32 	%f41, %f39, 0f00000000;
	mul.f32 	%f42, %f1, %f31;
	mul.f32 	%f43, %f2, %f32;
	sub.f32 	%f44, %f42, %f43;
	mul.f32 	%f45, %f1, %f32;
	fma.rn.f32 	%f46, %f2, %f31, %f45;
	add.f32 	%f47, %f44, 0f00000000;
	add.f32 	%f48, %f46, 0f00000000;
	mul.f32 	%f49, %f3, %f31;
	mul.f32 	%f50, %f4, %f32;
	sub.f32 	%f51, %f49, %f50;
	mul.f32 	%f52, %f3, %f32;
	fma.rn.f32 	%f53, %f4, %f31, %f52;
	add.f32 	%f54, %f51, 0f00000000;
	add.f32 	%f55, %f53, 0f00000000;
	mul.f32 	%f56, %f5, %f31;
	mul.f32 	%f57, %f6, %f32;
	sub.f32 	%f58, %f56, %f57;
	mul.f32 	%f59, %f5, %f32;
	fma.rn.f32 	%f60, %f6, %f31, %f59;
	add.f32 	%f61, %f58, 0f00000000;
	add.f32 	%f62, %f60, 0f00000000;
	mul.wide.s32 	%rd28, %r4, 8;
	add.s64 	%rd29, %rd27, %rd28;
	ld.global.v2.f32 	{%f63, %f64}, [%rd29];
	mul.f32 	%f65, %f7, %f63;
	mul.f32 	%f66, %f8, %f64;
	sub.f32 	%f67, %f65, %f66;
	mul.f32 	%f68, %f7, %f64;
	fma.rn.f32 	%f69, %f8, %f63, %f68;
	add.f32 	%f70, %f40, %f67;
	add.f32 	%f71, %f41, %f69;
	mul.f32 	%f72, %f9, %f63;
	mul.f32 	%f73, %f10, %f64;
	sub.f32 	%f74, %f72, %f73;
	mul.f32 	%f75, %f9, %f64;
	fma.rn.f32 	%f76, %f10, %f63, %f75;
	add.f32 	%f77, %f47, %f74;
	add.f32 	%f78, %f48, %f76;
	mul.f32 	%f79, %f11, %f63;
	mul.f32 	%f80, %f12, %f64;
	sub.f32 	%f81, %f79, %f80;
	mul.f32 	%f82, %f11, %f64;
	fma.rn.f32 	%f83, %f12, %f63, %f82;
	add.f32 	%f84, %f54, %f81;
	add.f32 	%f85, %f55, %f83;
	mul.f32 	%f86, %f13, %f63;
	mul.f32 	%f87, %f14, %f64;
	sub.f32 	%f88, %f86, %f87;
	mul.f32 	%f89, %f13, %f64;
	fma.rn.f32 	%f90, %f14, %f63, %f89;
	add.f32 	%f91, %f61, %f88;
	add.f32 	%f92, %f62, %f90;
	mul.wide.s32 	%rd30, %r5, 8;
	add.s64 	%rd31, %rd27, %rd30;
	ld.global.v2.f32 	{%f93, %f94}, [%rd31];
	mul.f32 	%f95, %f15, %f93;
	mul.f32 	%f96, %f16, %f94;
	sub.f32 	%f97, %f95, %f96;
	mul.f32 	%f98, %f15, %f94;
	fma.rn.f32 	%f99, %f16, %f93, %f98;
	add.f32 	%f100, %f70, %f97;
	add.f32 	%f101, %f71, %f99;
	mul.f32 	%f102, %f17, %f93;
	mul.f32 	%f103, %f18, %f94;
	sub.f32 	%f104, %f102, %f103;
	mul.f32 	%f105, %f17, %f94;
	fma.rn.f32 	%f106, %f18, %f93, %f105;
	add.f32 	%f107, %f77, %f104;
	add.f32 	%f108, %f78, %f106;
	mul.f32 	%f109, %f19, %f93;
	mul.f32 	%f110, %f20, %f94;
	sub.f32 	%f111, %f109, %f110;
	mul.f32 	%f112, %f19, %f94;
	fma.rn.f32 	%f113, %f20, %f93, %f112;
	add.f32 	%f114, %f84, %f111;
	add.f32 	%f115, %f85, %f113;
	mul.f32 	%f116, %f21, %f93;
	mul.f32 	%f117, %f22, %f94;
	sub.f32 	%f118, %f116, %f117;
	mul.f32 	%f119, %f21, %f94;
	fma.rn.f32 	%f120, %f22, %f93, %f119;
	add.f32 	%f121, %f91, %f118;
	add.f32 	%f122, %f92, %f120;
	add.s64 	%rd32, %rd31, %rd28;
	ld.global.v2.f32 	{%f123, %f124}, [%rd32];
	mul.f32 	%f125, %f23, %f123;
	mul.f32 	%f126, %f24, %f124;
	sub.f32 	%f127, %f125, %f126;
	mul.f32 	%f128, %f23, %f124;
	fma.rn.f32 	%f129, %f24, %f123, %f128;
	add.f32 	%f130, %f100, %f127;
	add.f32 	%f131, %f101, %f129;
	mul.f32 	%f132, %f25, %f123;
	mul.f32 	%f133, %f26, %f124;
	sub.f32 	%f134, %f132, %f133;
	mul.f32 	%f135, %f25, %f124;
	fma.rn.f32 	%f136, %f26, %f123, %f135;
	add.f32 	%f137, %f107, %f134;
	add.f32 	%f138, %f108, %f136;
	mul.f32 	%f139, %f27, %f123;
	mul.f32 	%f140, %f28, %f124;
	sub.f32 	%f141, %f139, %f140;
	mul.f32 	%f142, %f27, %f124;
	fma.rn.f32 	%f143, %f28, %f123, %f142;
	add.f32 	%f144, %f114, %f141;
	add.f32 	%f145, %f115, %f143;
	mul.f32 	%f146, %f29, %f123;
	mul.f32 	%f147, %f30, %f124;
	sub.f32 	%f148, %f146, %f147;
	mul.f32 	%f149, %f29, %f124;
	fma.rn.f32 	%f150, %f30, %f123, %f149;
	add.f32 	%f151, %f121, %f148;
	add.f32 	%f152, %f122, %f150;
	st.global.v2.f32 	[%rd27], {%f130, %f131};
	st.global.v2.f32 	[%rd31], {%f144, %f145};
	st.global.v2.f32 	[%rd29], {%f137, %f138};
	st.global.v2.f32 	[%rd32], {%f151, %f152};
	add.s64 	%rd34, %rd34, %rd5;
	setp.lt.u64 	%p2, %rd34, %rd3;
	@%p2 bra 	$L__BB4_2;
$L__BB4_3:
	ret;

}
	// .globl	_Z14_get_q1densityPK6float2PS_mm
.visible .entry _Z14_get_q1densityPK6float2PS_mm(
	.param .u64 .ptr .align 1 _Z14_get_q1densityPK6float2PS_mm_param_0,
	.param .u64 .ptr .align 1 _Z14_get_q1densityPK6float2PS_mm_param_1,
	.param .u64 _Z14_get_q1densityPK6float2PS_mm_param_2,
	.param .u64 _Z14_get_q1densityPK6float2PS_mm_param_3
)
{
	.reg .pred 	%p<15>;
	.reg .b32 	%r<19>;
	.reg .b32 	%f<302>;
	.reg .b64 	%rd<56>;
	// demoted variable
	.shared .align 8 .b8 _ZZ14_get_q1densityPK6float2PS_mmE5cache[4096];
	ld.param.u64 	%rd18, [_Z14_get_q1densityPK6float2PS_mm_param_0];
	ld.param.u64 	%rd17, [_Z14_get_q1densityPK6float2PS_mm_param_1];
	ld.param.u32 	%r6, [_Z14_get_q1densityPK6float2PS_mm_param_2];
	ld.param.u32 	%r7, [_Z14_get_q1densityPK6float2PS_mm_param_3];
	cvta.to.global.u64 	%rd1, %rd18;
	mov.b64 	%rd19, -1;
	shl.b64 	%rd2, %rd19, %r6;
	mov.b32 	%r8, 1;
	shl.b32 	%r1, %r8, %r6;
	shl.b32 	%r9, %r8, %r7;
	cvt.s64.s32 	%rd20, %r9;
	shr.u64 	%rd3, %rd20, 1;
	mov.u32 	%r2, %tid.x;
	mov.u32 	%r3, %ctaid.x;
	mov.u32 	%r4, %ntid.x;
	mad.lo.s32 	%r10, %r3, %r4, %r2;
	cvt.u64.u32 	%rd55, %r10;
	setp.le.u64 	%p1, %rd3, %rd55;
	mov.f32 	%f286, 0f00000000;
	mov.f32 	%f287, %f286;
	mov.f32 	%f288, %f286;
	mov.f32 	%f289, %f286;
	mov.f32 	%f290, %f286;
	mov.f32 	%f291, %f286;
	mov.f32 	%f292, %f286;
	mov.f32 	%f293, %f286;
	@%p1 bra 	$L__BB5_7;
	mov.u32 	%r11, %nctaid.x;
	mul.lo.s32 	%r12, %r4, %r11;
	cvt.u64.u32 	%rd5, %r12;
	not.b64 	%rd6, %rd2;
	add.s64 	%rd7, %rd5, %rd55;
	max.u64 	%rd21, %rd3, %rd7;
	setp.lt.u64 	%p2, %rd7, %rd3;
	selp.u64 	%rd8, 1, 0, %p2;
	add.s64 	%rd22, %rd7, %rd8;
	sub.s64 	%rd9, %rd21, %rd22;
	and.b64  	%rd23, %rd9, -4294967296;
	setp.ne.s64 	%p3, %rd23, 0;
	@%p3 bra 	$L__BB5_3;
	cvt.u32.u64 	%r13, %rd5;
	cvt.u32.u64 	%r14, %rd9;
	div.u32 	%r15, %r14, %r13;
	cvt.u64.u32 	%rd53, %r15;
	bra.uni 	$L__BB5_4;
$L__BB5_3:
	div.u64 	%rd53, %rd9, %rd5;
$L__BB5_4:
	add.s64 	%rd13, %rd53, %rd8;
	and.b64  	%rd24, %rd13, 1;
	setp.eq.b64 	%p4, %rd24, 1;
	mov.f32 	%f286, 0f00000000;
	mov.f32 	%f287, %f286;
	mov.f32 	%f288, %f286;
	mov.f32 	%f289, %f286;
	mov.f32 	%f290, %f286;
	mov.f32 	%f292, %f286;
	mov.f32 	%f293, %f286;
	@%p4 bra 	$L__BB5_6;
	and.b64  	%rd25, %rd2, %rd55;
	and.b64  	%rd26, %rd55, %rd6;
	shl.b64 	%rd27, %rd26, 3;
	shl.b64 	%rd28, %rd25, 4;
	or.b64  	%rd29, %rd28, %rd27;
	add.s64 	%rd30, %rd1, %rd29;
	ld.global.v2.f32 	{%f41, %f42}, [%rd30];
	mul.f32 	%f43, %f42, %f42;
	fma.rn.f32 	%f44, %f41, %f41, %f43;
	mul.f32 	%f45, %f42, %f41;
	sub.f32 	%f46, %f45, %f45;
	add.f32 	%f293, %f44, 0f00000000;
	add.f32 	%f292, %f46, 0f00000000;
	mul.wide.s32 	%rd31, %r1, 8;
	add.s64 	%rd32, %rd30, %rd31;
	ld.global.v2.f32 	{%f47, %f48}, [%rd32];
	mul.f32 	%f49, %f48, %f42;
	fma.rn.f32 	%f50, %f47, %f41, %f49;
	mul.f32 	%f51, %f48, %f41;
	mul.f32 	%f52, %f47, %f42;
	sub.f32 	%f53, %f51, %f52;
	add.f32 	%f289, %f50, 0f00000000;
	add.f32 	%f288, %f53, 0f00000000;
	sub.f32 	%f54, %f52, %f51;
	add.f32 	%f290, %f54, 0f00000000;
	mul.f32 	%f55, %f48, %f48;
	fma.rn.f32 	%f56, %f47, %f47, %f55;
	mul.f32 	%f57, %f48, %f47;
	sub.f32 	%f58, %f57, %f57;
	add.f32 	%f287, %f56, 0f00000000;
	add.f32 	%f286, %f58, 0f00000000;
	mov.u64 	%rd55, %rd7;
$L__BB5_6:
	setp.eq.s64 	%p5, %rd13, 0;
	mov.f32 	%f291, %f289;
	@%p5 bra 	$L__BB5_7;
	bra.uni 	$L__BB5_24;
$L__BB5_7:
	shl.b32 	%r16, %r2, 5;
	mov.u32 	%r17, _ZZ14_get_q1densityPK6float2PS_mmE5cache;
	add.s32 	%r5, %r17, %r16;
	st.shared.v2.f32 	[%r5], {%f293, %f292};
	st.shared.v2.f32 	[%r5+16], {%f289, %f288};
	st.shared.v2.f32 	[%r5+8], {%f291, %f290};
	st.shared.v2.f32 	[%r5+24], {%f287, %f286};
	bar.sync 	0;
	setp.lt.u32 	%p7, %r2, 64;
	@%p7 bra 	$L__BB5_8;
	bra.uni 	$L__BB5_9;
$L__BB5_8:
	ld.shared.v2.f32 	{%f103, %f104}, [%r5];
	ld.shared.v2.f32 	{%f105, %f106}, [%r5+2048];
	add.f32 	%f107, %f103, %f105;
	add.f32 	%f108, %f104, %f106;
	st.shared.v2.f32 	[%r5], {%f107, %f108};
	ld.shared.v2.f32 	{%f109, %f110}, [%r5+16];
	ld.shared.v2.f32 	{%f111, %f112}, [%r5+2064];
	add.f32 	%f113, %f109, %f111;
	add.f32 	%f114, %f110, %f112;
	st.shared.v2.f32 	[%r5+16], {%f113, %f114};
	ld.shared.v2.f32 	{%f115, %f116}, [%r5+8];
	ld.shared.v2.f32 	{%f117, %f118}, [%r5+2056];
	add.f32 	%f119, %f115, %f117;
	add.f32 	%f120, %f116, %f118;
	st.shared.v2.f32 	[%r5+8], {%f119, %f120};
	ld.shared.v2.f32 	{%f121, %f122}, [%r5+24];
	ld.shared.v2.f32 	{%f123, %f124}, [%r5+2072];
	add.f32 	%f125, %f121, %f123;
	add.f32 	%f126, %f122, %f124;
	st.shared.v2.f32 	[%r5+24], {%f125, %f126};
$L__BB5_9:
	bar.sync 	0;
	setp.gt.u32 	%p8, %r2, 31;
	@%p8 bra 	$L__BB5_11;
	ld.shared.v2.f32 	{%f127, %f128}, [%r5];
	ld.shared.v2.f32 	{%f129, %f130}, [%r5+1024];
	add.f32 	%f131, %f127, %f129;
	add.f32 	%f132, %f128, %f130;
	st.shared.v2.f32 	[%r5], {%f131, %f132};
	ld.shared.v2.f32 	{%f133, %f134}, [%r5+16];
	ld.shared.v2.f32 	{%f135, %f136}, [%r5+1040];
	add.f32 	%f137, %f133, %f135;
	add.f32 	%f138, %f134, %f136;
	st.shared.v2.f32 	[%r5+16], {%f137, %f138};
	ld.shared.v2.f32 	{%f139, %f140}, [%r5+8];
	ld.shared.v2.f32 	{%f141, %f142}, [%r5+1032];
	add.f32 	%f143, %f139, %f141;
	add.f32 	%f144, %f140, %f142;
	st.shared.v2.f32 	[%r5+8], {%f143, %f144};
	ld.shared.v2.f32 	{%f145, %f146}, [%r5+24];
	ld.shared.v2.f32 	{%f147, %f148}, [%r5+1048];
	add.f32 	%f149, %f145, %f147;
	add.f32 	%f150, %f146, %f148;
	st.shared.v2.f32 	[%r5+24], {%f149, %f150};
$L__BB5_11:
	bar.sync 	0;
	setp.gt.u32 	%p9, %r2, 15;
	@%p9 bra 	$L__BB5_13;
	ld.shared.v2.f32 	{%f151, %f152}, [%r5];
	ld.shared.v2.f32 	{%f153, %f154}, [%r5+512];
	add.f32 	%f155, %f151, %f153;
	add.f32 	%f156, %f152, %f154;
	st.shared.v2.f32 	[%r5], {%f155, %f156};
	ld.shared.v2.f32 	{%f157, %f158}, [%r5+16];
	ld.shared.v2.f32 	{%f159, %f160}, [%r5+528];
	add.f32 	%f161, %f157, %f159;
	add.f32 	%f162, %f158, %f160;
	st.shared.v2.f32 	[%r5+16], {%f161, %f162};
	ld.shared.v2.f32 	{%f163, %f164}, [%r5+8];
	ld.shared.v2.f32 	{%f165, %f166}, [%r5+520];
	add.f32 	%f167, %f163, %f165;
	add.f32 	%f168, %f164, %f166;
	st.shared.v2.f32 	[%r5+8], {%f167, %f168};
	ld.shared.v2.f32 	{%f169, %f170}, [%r5+24];
	ld.shared.v2.f32 	{%f171, %f172}, [%r5+536];
	add.f32 	%f173, %f169, %f171;
	add.f32 	%f174, %f170, %f172;
	st.shared.v2.f32 	[%r5+24], {%f173, %f174};
$L__BB5_13:
	bar.sync 	0;
	setp.gt.u32 	%p10, %r2, 7;
	@%p10 bra 	$L__BB5_15;
	ld.shared.v2.f32 	{%f175, %f176}, [%r5];
	ld.shared.v2.f32 	{%f177, %f178}, [%r5+256];
	add.f32 	%f179, %f175, %f177;
	add.f32 	%f180, %f176, %f178;
	st.shared.v2.f32 	[%r5], {%f179, %f180};
	ld.shared.v2.f32 	{%f181, %f182}, [%r5+16];
	ld.shared.v2.f32 	{%f183, %f184}, [%r5+272];
	add.f32 	%f185, %f181, %f183;
	add.f32 	%f186, %f182, %f184;
	st.shared.v2.f32 	[%r5+16], {%f185, %f186};
	ld.shared.v2.f32 	{%f187, %f188}, [%r5+8];
	ld.shared.v2.f32 	{%f189, %f190}, [%r5+264];
	add.f32 	%f191, %f187, %f189;
	add.f32 	%f192, %f188, %f190;
	st.shared.v2.f32 	[%r5+8], {%f191, %f192};
	ld.shared.v2.f32 	{%f193, %f194}, [%r5+24];
	ld.shared.v2.f32 	{%f195, %f196}, [%r5+280];
	add.f32 	%f197, %f193, %f195;
	add.f32 	%f198, %f194, %f196;
	st.shared.v2.f32 	[%r5+24], {%f197, %f198};
$L__BB5_15:
	bar.sync 	0;
	setp.gt.u32 	%p11, %r2, 3;
	@%p11 bra 	$L__BB5_17;
	ld.shared.v2.f32 	{%f199, %f200}, [%r5];
	ld.shared.v2.f32 	{%f201, %f202}, [%r5+128];
	add.f32 	%f203, %f199, %f201;
	add.f32 	%f204, %f200, %f202;
	st.shared.v2.f32 	[%r5], {%f203, %f204};
	ld.shared.v2.f32 	{%f205, %f206}, [%r5+16];
	ld.shared.v2.f32 	{%f207, %f208}, [%r5+144];
	add.f32 	%f209, %f205, %f207;
	add.f32 	%f210, %f206, %f208;
	st.shared.v2.f32 	[%r5+16], {%f209, %f210};
	ld.shared.v2.f32 	{%f211, %f212}, [%r5+8];
	ld.shared.v2.f32 	{%f213, %f214}, [%r5+136];
	add.f32 	%f215, %f211, %f213;
	add.f32 	%f216, %f212, %f214;
	st.shared.v2.f32 	[%r5+8], {%f215, %f216};
	ld.shared.v2.f32 	{%f217, %f218}, [%r5+24];
	ld.shared.v2.f32 	{%f219, %f220}, [%r5+152];
	add.f32 	%f221, %f217, %f219;
	add.f32 	%f222, %f218, %f220;
	st.shared.v2.f32 	[%r5+24], {%f221, %f222};
$L__BB5_17:
	bar.sync 	0;
	setp.gt.u32 	%p12, %r2, 1;
	@%p12 bra 	$L__BB5_19;
	ld.shared.v2.f32 	{%f223, %f224}, [%r5];
	ld.shared.v2.f32 	{%f225, %f226}, [%r5+64];
	add.f32 	%f227, %f223, %f225;
	add.f32 	%f228, %f224, %f226;
	st.shared.v2.f32 	[%r5], {%f227, %f228};
	ld.shared.v2.f32 	{%f229, %f230}, [%r5+16];
	ld.shared.v2.f32 	{%f231, %f232}, [%r5+80];
	add.f32 	%f233, %f229, %f231;
	add.f32 	%f234, %f230, %f232;
	st.shared.v2.f32 	[%r5+16], {%f233, %f234};
	ld.shared.v2.f32 	{%f235, %f236}, [%r5+8];
	ld.shared.v2.f32 	{%f237, %f238}, [%r5+72];
	add.f32 	%f239, %f235, %f237;
	add.f32 	%f240, %f236, %f238;
	st.shared.v2.f32 	[%r5+8], {%f239, %f240};
	ld.shared.v2.f32 	{%f241, %f242}, [%r5+24];
	ld.shared.v2.f32 	{%f243, %f244}, [%r5+88];
	add.f32 	%f245, %f241, %f243;
	add.f32 	%f246, %f242, %f244;
	st.shared.v2.f32 	[%r5+24], {%f245, %f246};
$L__BB5_19:
	bar.sync 	0;
	setp.ne.s32 	%p13, %r2, 0;
	@%p13 bra 	$L__BB5_21;
	ld.shared.v2.f32 	{%f247, %f248}, [%r5];
	ld.shared.v2.f32 	{%f249, %f250}, [_ZZ14_get_q1densityPK6float2PS_mmE5cache+32];
	add.f32 	%f251, %f247, %f249;
	add.f32 	%f252, %f248, %f250;
	st.shared.v2.f32 	[%r5], {%f251, %f252};
	ld.shared.v2.f32 	{%f253, %f254}, [%r5+16];
	ld.shared.v2.f32 	{%f255, %f256}, [_ZZ14_get_q1densityPK6float2PS_mmE5cache+48];
	add.f32 	%f257, %f253, %f255;
	add.f32 	%f258, %f254, %f256;
	st.shared.v2.f32 	[%r5+16], {%f257, %f258};
	ld.shared.v2.f32 	{%f259, %f260}, [%r5+8];
	ld.shared.v2.f32 	{%f261, %f262}, [_ZZ14_get_q1densityPK6float2PS_mmE5cache+40];
	add.f32 	%f263, %f259, %f261;
	add.f32 	%f264, %f260, %f262;
	st.shared.v2.f32 	[%r5+8], {%f263, %f264};
	ld.shared.v2.f32 	{%f265, %f266}, [%r5+24];
	ld.shared.v2.f32 	{%f267, %f268}, [_ZZ14_get_q1densityPK6float2PS_mmE5cache+56];
	add.f32 	%f269, %f265, %f267;
	add.f32 	%f270, %f266, %f268;
	st.shared.v2.f32 	[%r5+24], {%f269, %f270};
$L__BB5_21:
	setp.ne.s32 	%p14, %r2, 0;
	bar.sync 	0;
	@%p14 bra 	$L__BB5_23;
	shl.b32 	%r18, %r3, 2;
	cvta.to.global.u64 	%rd50, %rd17;
	mul.wide.u32 	%rd51, %r18, 8;
	add.s64 	%rd52, %rd50, %rd51;
	ld.shared.v2.f32 	{%f271, %f272}, [_ZZ14_get_q1densityPK6float2PS_mmE5cache];
	st.global.v2.f32 	[%rd52], {%f271, %f272};
	ld.shared.v2.f32 	{%f273, %f274}, [_ZZ14_get_q1densityPK6float2PS_mmE5cache+16];
	st.global.v2.f32 	[%rd52+16], {%f273, %f274};
	ld.shared.v2.f32 	{%f275, %f276}, [_ZZ14_get_q1densityPK6float2PS_mmE5cache+8];
	st.global.v2.f32 	[%rd52+8], {%f275, %f276};
	ld.shared.v2.f32 	{%f277, %f278}, [_ZZ14_get_q1densityPK6float2PS_mmE5cache+24];
	st.global.v2.f32 	[%rd52+24], {%f277, %f278};
$L__BB5_23:
	ret;
$L__BB5_24:
	and.b64  	%rd33, %rd55, %rd2;
	not.b64 	%rd34, %rd2;
	and.b64  	%rd35, %rd55, %rd34;
	shl.b64 	%rd36, %rd33, 4;
	shl.b64 	%rd37, %rd35, 3;
	or.b64  	%rd38, %rd36, %rd37;
	add.s64 	%rd39, %rd1, %rd38;
	ld.global.v2.f32 	{%f59, %f60}, [%rd39];
	mul.f32 	%f61, %f60, %f60;
	fma.rn.f32 	%f62, %f59, %f59, %f61;
	mul.f32 	%f63, %f60, %f59;
	sub.f32 	%f64, %f63, %f63;
	add.f32 	%f65, %f293, %f62;
	add.f32 	%f66, %f292, %f64;
	mul.wide.s32 	%rd40, %r1, 8;
	add.s64 	%rd41, %rd39, %rd40;
	ld.global.v2.f32 	{%f67, %f68}, [%rd41];
	mul.f32 	%f69, %f68, %f60;
	fma.rn.f32 	%f70, %f67, %f59, %f69;
	mul.f32 	%f71, %f68, %f59;
	mul.f32 	%f72, %f67, %f60;
	sub.f32 	%f73, %f71, %f72;
	add.f32 	%f74, %f289, %f70;
	add.f32 	%f75, %f288, %f73;
	sub.f32 	%f76, %f72, %f71;
	add.f32 	%f77, %f291, %f70;
	add.f32 	%f78, %f290, %f76;
	mul.f32 	%f79, %f68, %f68;
	fma.rn.f32 	%f80, %f67, %f67, %f79;
	mul.f32 	%f81, %f68, %f67;
	sub.f32 	%f82, %f81, %f81;
	add.f32 	%f83, %f287, %f80;
	add.f32 	%f84, %f286, %f82;
	add.s64 	%rd42, %rd55, %rd5;
	and.b64  	%rd43, %rd42, %rd2;
	and.b64  	%rd44, %rd42, %rd34;
	shl.b64 	%rd45, %rd44, 3;
	shl.b64 	%rd46, %rd43, 4;
	or.b64  	%rd47, %rd46, %rd45;
	add.s64 	%rd48, %rd1, %rd47;
	ld.global.v2.f32 	{%f85, %f86}, [%rd48];
	mul.f32 	%f87, %f86, %f86;
	fma.rn.f32 	%f88, %f85, %f85, %f87;
	mul.f32 	%f89, %f86, %f85;
	sub.f32 	%f90, %f89, %f89;
	add.f32 	%f293, %f65, %f88;
	add.f32 	%f292, %f66, %f90;
	add.s64 	%rd49, %rd48, %rd40;
	ld.global.v2.f32 	{%f91, %f92}, [%rd49];
	mul.f32 	%f93, %f92, %f86;
	fma.rn.f32 	%f94, %f91, %f85, %f93;
	mul.f32 	%f95, %f92, %f85;
	mul.f32 	%f96, %f91, %f86;
	sub.f32 	%f97, %f95, %f96;
	add.f32 	%f289, %f74, %f94;
	add.f32 	%f288, %f75, %f97;
	sub.f32 	%f98, %f96, %f95;
	add.f32 	%f291, %f77, %f94;
	add.f32 	%f290, %f78, %f98;
	mul.f32 	%f99, %f92, %f92;
	fma.rn.f32 	%f100, %f91, %f91, %f99;
	mul.f32 	%f101, %f92, %f91;
	sub.f32 	%f102, %f101, %f101;
	add.f32 	%f287, %f83, %f100;
	add.f32 	%f286, %f84, %f102;
	add.s64 	%rd55, %rd42, %rd5;
	setp.lt.u64 	%p6, %rd55, %rd3;
	@%p6 bra 	$L__BB5_24;
	bra.uni 	$L__BB5_7;

}
	// .globl	_Z14_get_q2densityPK6float2PS_mmm
.visible .entry _Z14_get_q2densityPK6float2PS_mmm(
	.param .u64 .ptr .align 1 _Z14_get_q2densityPK6float2PS_mmm_param_0,
	.param .u64 .ptr .align 1 _Z14_get_q2densityPK6float2PS_mmm_param_1,
	.param .u64 _Z14_get_q2densityPK6float2PS_mmm_param_2,
	.param .u64 _Z14_get_q2densityPK6float2PS_mmm_param_3,
	.param .u64 _Z14_get_q2densityPK6float2PS_mmm_param_4
)
{
	.reg .pred 	%p<6>;
	.reg .b32 	%r<32>;
	.reg .b32 	%f<351>;
	.reg .b64 	%rd<40>;
	// demoted variable
	.shared .align 8 .b8 _ZZ14_get_q2densityPK6float2PS_mmmE5cache[16384];
	ld.param.u64 	%rd10, [_Z14_get_q2densityPK6float2PS_mmm_param_2];
	ld.param.u64 	%rd11, [_Z14_get_q2densityPK6float2PS_mmm_param_3];
	ld.param.u32 	%r11, [_Z14_get_q2densityPK6float2PS_mmm_param_4];
	min.u64 	%rd12, %rd11, %rd10;
	max.u64 	%rd13, %rd11, %rd10;
	cvt.u32.u64 	%r12, %rd12;
	mov.b64 	%rd14, -1;
	shl.b64 	%rd1, %rd14, %r12;
	cvt.u32.u64 	%r13, %rd13;
	shl.b64 	%rd2, %rd14, %r13;
	mov.b32 	%r14, 1;
	shl.b32 	%r15, %r14, %r11;
	cvt.s64.s32 	%rd15, %r15;
	cvt.u32.u64 	%r1, %rd11;
	cvt.u32.u64 	%r2, %rd10;
	shr.u64 	%rd3, %rd15, 2;
	mov.u32 	%r3, %tid.x;
	mov.u32 	%r4, %ctaid.x;
	mov.u32 	%r5, %ntid.x;
	mad.lo.s32 	%r16, %r4, %r5, %r3;
	cvt.u64.u32 	%rd39, %r16;
	setp.le.u64 	%p1, %rd3, %rd39;
	mov.f32 	%f319, 0f00000000;
	mov.f32 	%f320, %f319;
	mov.f32 	%f321, %f319;
	mov.f32 	%f322, %f319;
	mov.f32 	%f323, %f319;
	mov.f32 	%f324, %f319;
	mov.f32 	%f325, %f319;
	mov.f32 	%f326, %f319;
	mov.f32 	%f327, %f319;
	mov.f32 	%f328, %f319;
	mov.f32 	%f329, %f319;
	mov.f32 	%f330, %f319;
	mov.f32 	%f331, %f319;
	mov.f32 	%f332, %f319;
	mov.f32 	%f333, %f319;
	mov.f32 	%f334, %f319;
	mov.f32 	%f335, %f319;
	mov.f32 	%f336, %f319;
	mov.f32 	%f337, %f319;
	mov.f32 	%f338, %f319;
	mov.f32 	%f339, %f319;
	mov.f32 	%f340, %f319;
	mov.f32 	%f341, %f319;
	mov.f32 	%f342, %f319;
	mov.f32 	%f343, %f319;
	mov.f32 	%f344, %f319;
	mov.f32 	%f345, %f319;
	mov.f32 	%f346, %f319;
	mov.f32 	%f347, %f319;
	mov.f32 	%f348, %f319;
	mov.f32 	%f349, %f319;
	mov.f32 	%f350, %f319;
	@%p1 bra 	$L__BB6_3;
	mov.u32 	%r17, %nctaid.x;
	mul.lo.s32 	%r18, %r5, %r17;
	cvt.u64.u32 	%rd5, %r18;
	mov.b32 	%r19, 1;
	shl.b32 	%r6, %r19, %r2;
	shl.b32 	%r7, %r19, %r1;
	mov.f32 	%f319, 0f00000000;
$L__BB6_2:
	ld.param.u64 	%rd37, [_Z14_get_q2densityPK6float2PS_mmm_param_0];
	and.b64  	%rd16, %rd39, %rd1;
	shl.b64 	%rd17, %rd16, 1;
	not.b64 	%rd18, %rd1;
	and.b64  	%rd19, %rd39, %rd18;
	or.b64  	%rd20, %rd17, %rd19;
	and.b64  	%rd21, %rd20, %rd2;
	not.b64 	%rd22, %rd2;
	and.b64  	%rd23, %rd20, %rd22;
	cvta.to.global.u64 	%rd24, %rd37;
	shl.b64 	%rd25, %rd23, 3;
	shl.b64 	%rd26, %rd21, 4;
	or.b64  	%rd27, %rd26, %rd25;
	add.s64 	%rd28, %rd24, %rd27;
	ld.global.v2.f32 	{%f99, %f100}, [%rd28];
	mul.f32 	%f101, %f100, %f100;
	fma.rn.f32 	%f102, %f99, %f99, %f101;
	mul.f32 	%f103, %f100, %f99;
	sub.f32 	%f104, %f103, %f103;
	add.f32 	%f350, %f350, %f102;
	add.f32 	%f349, %f349, %f104;
	mul.wide.s32 	%rd29, %r6, 8;
	add.s64 	%rd30, %rd28, %rd29;
	ld.global.v2.f32 	{%f105, %f106}, [%rd30];
	mul.f32 	%f107, %f106, %f100;
	fma.rn.f32 	%f108, %f105, %f99, %f107;
	mul.f32 	%f109, %f106, %f99;
	mul.f32 	%f110, %f105, %f100;
	sub.f32 	%f111, %f109, %f110;
	add.f32 	%f334, %f334, %f108;
	add.f32 	%f333, %f333, %f111;
	mul.wide.s32 	%rd31, %r7, 8;
	add.s64 	%rd32, %rd28, %rd31;
	ld.global.v2.f32 	{%f112, %f113}, [%rd32];
	mul.f32 	%f114, %f113, %f100;
	fma.rn.f32 	%f115, %f112, %f99, %f114;
	mul.f32 	%f116, %f113, %f99;
	mul.f32 	%f117, %f112, %f100;
	sub.f32 	%f118, %f116, %f117;
	add.f32 	%f342, %f342, %f115;
	add.f32 	%f341, %f341, %f118;
	add.s64 	%rd33, %rd32, %rd29;
	ld.global.v2.f32 	{%f119, %f120}, [%rd33];
	mul.f32 	%f121, %f120, %f100;
	fma.rn.f32 	%f122, %f119, %f99, %f121;
	mul.f32 	%f123, %f120, %f99;
	mul.f32 	%f124, %f119, %f100;
	sub.f32 	%f125, %f123, %f124;
	add.f32 	%f326, %f326, %f122;
	add.f32 	%f325, %f325, %f125;
	sub.f32 	%f126, %f110, %f109;
	add.f32 	%f346, %f346, %f108;
	add.f32 	%f345, %f345, %f126;
	mul.f32 	%f127, %f106, %f106;
	fma.rn.f32 	%f128, %f105, %f105, %f127;
	mul.f32 	%f129, %f106, %f105;
	sub.f32 	%f130, %f129, %f129;
	add.f32 	%f330, %f330, %f128;
	add.f32 	%f329, %f329, %f130;
	mul.f32 	%f131, %f113, %f106;
	fma.rn.f32 	%f132, %f112, %f105, %f131;
	mul.f32 	%f133, %f113, %f105;
	mul.f32 	%f134, %f112, %f106;
	sub.f32 	%f135, %f133, %f134;
	add.f32 	%f338, %f338, %f132;
	add.f32 	%f337, %f337, %f135;
	mul.f32 	%f136, %f120, %f106;
	fma.rn.f32 	%f137, %f119, %f105, %f136;
	mul.f32 	%f138, %f120, %f105;
	mul.f32 	%f139, %f119, %f106;
	sub.f32 	%f140, %f138, %f139;
	add.f32 	%f322, %f322, %f137;
	add.f32 	%f321, %f321, %f140;
	sub.f32 	%f141, %f117, %f116;
	add.f32 	%f348, %f348, %f115;
	add.f32 	%f347, %f347, %f141;
	sub.f32 	%f142, %f134, %f133;
	add.f32 	%f332, %f332, %f132;
	add.f32 	%f331, %f331, %f142;
	mul.f32 	%f143, %f113, %f113;
	fma.rn.f32 	%f144, %f112, %f112, %f143;
	mul.f32 	%f145, %f113, %f112;
	sub.f32 	%f146, %f145, %f145;
	add.f32 	%f340, %f340, %f144;
	add.f32 	%f339, %f339, %f146;
	mul.f32 	%f147, %f120, %f113;
	fma.rn.f32 	%f148, %f119, %f112, %f147;
	mul.f32 	%f149, %f120, %f112;
	mul.f32 	%f150, %f119, %f113;
	sub.f32 	%f151, %f149, %f150;
	add.f32 	%f324, %f324, %f148;
	add.f32 	%f323, %f323, %f151;
	sub.f32 	%f152, %f124, %f123;
	add.f32 	%f344, %f344, %f122;
	add.f32 	%f343, %f343, %f152;
	sub.f32 	%f153, %f139, %f138;
	add.f32 	%f328, %f328, %f137;
	add.f32 	%f327, %f327, %f153;
	sub.f32 	%f154, %f150, %f149;
	add.f32 	%f336, %f336, %f148;
	add.f32 	%f335, %f335, %f154;
	mul.f32 	%f155, %f120, %f120;
	fma.rn.f32 	%f156, %f119, %f119, %f155;
	mul.f32 	%f157, %f120, %f119;
	sub.f32 	%f158, %f157, %f157;
	add.f32 	%f320, %f320, %f156;
	add.f32 	%f319, %f319, %f158;
	add.s64 	%rd39, %rd39, %rd5;
	setp.lt.u64 	%p2, %rd39, %rd3;
	@%p2 bra 	$L__BB6_2;
$L__BB6_3:
	shl.b32 	%r21, %r3, 7;
	mov.u32 	%r22, _ZZ14_get_q2densityPK6float2PS_mmmE5cache;
	add.s32 	%r8, %r22, %r21;
	st.shared.v2.f32 	[%r8], {%f350, %f349};
	st.shared.v2.f32 	[%r8+64], {%f334, %f333};
	st.shared.v2.f32 	[%r8+32], {%f342, %f341};
	st.shared.v2.f32 	[%r8+96], {%f326, %f325};
	st.shared.v2.f32 	[%r8+16], {%f346, %f345};
	st.shared.v2.f32 	[%r8+80], {%f330, %f329};
	st.shared.v2.f32 	[%r8+48], {%f338, %f337};
	st.shared.v2.f32 	[%r8+112], {%f322, %f321};
	st.shared.v2.f32 	[%r8+8], {%f348, %f347};
	st.shared.v2.f32 	[%r8+72], {%f332, %f331};
	st.shared.v2.f32 	[%r8+40], {%f340, %f339};
	st.shared.v2.f32 	[%r8+104], {%f324, %f323};
	st.shared.v2.f32 	[%r8+24], {%f344, %f343};
	st.shared.v2.f32 	[%r8+88], {%f328, %f327};
	st.shared.v2.f32 	[%r8+56], {%f336, %f335};
	st.shared.v2.f32 	[%r8+120], {%f320, %f319};
	bar.sync 	0;
	mov.b32 	%r31, 64;
$L__BB6_4:
	setp.ge.u32 	%p3, %r3, %r31;
	@%p3 bra 	$L__BB6_6;
	add.s32 	%r23, %r31, %r3;
	ld.shared.v2.f32 	{%f159, %f160}, [%r8];
	shl.b32 	%r24, %r23, 7;
	add.s32 	%r26, %r22, %r24;
	ld.shared.v2.f32 	{%f161, %f162}, [%r26];
	add.f32 	%f163, %f159, %f161;
	add.f32 	%f164, %f160, %f162;
	st.shared.v2.f32 	[%r8], {%f163, %f164};
	ld.shared.v2.f32 	{%f165, %f166}, [%r8+64];
	ld.shared.v2.f32 	{%f167, %f168}, [%r26+64];
	add.f32 	%f169, %f165, %f167;
	add.f32 	%f170, %f166, %f168;
	st.shared.v2.f32 	[%r8+64], {%f169, %f170};
	ld.shared.v2.f32 	{%f171, %f172}, [%r8+32];
	ld.shared.v2.f32 	{%f173, %f174}, [%r26+32];
	add.f32 	%f175, %f171, %f173;
	add.f32 	%f176, %f172, %f174;
	st.shared.v2.f32 	[%r8+32], {%f175, %f176};
	ld.shared.v2.f32 	{%f177, %f178}, [%r8+96];
	ld.shared.v2.f32 	{%f179, %f180}, [%r26+96];
	add.f32 	%f181, %f177, %f179;
	add.f32 	%f182, %f178, %f180;
	st.shared.v2.f32 	[%r8+96], {%f181, %f182};
	ld.shared.v2.f32 	{%f183, %f184}, [%r8+16];
	ld.shared.v2.f32 	{%f185, %f186}, [%r26+16];
	add.f32 	%f187, %f183, %f185;
	add.f32 	%f188, %f184, %f186;
	st.shared.v2.f32 	[%r8+16], {%f187, %f188};
	ld.shared.v2.f32 	{%f189, %f190}, [%r8+80];
	ld.shared.v2.f32 	{%f191, %f192}, [%r26+80];
	add.f32 	%f193, %f189, %f191;
	add.f32 	%f194, %f190, %f192;
	st.shared.v2.f32 	[%r8+80], {%f193, %f194};
	ld.shared.v2.f32 	{%f195, %f196}, [%r8+48];
	ld.shared.v2.f32 	{%f197, %f198}, [%r26+48];
	add.f32 	%f199, %f195, %f197;
	add.f32 	%f200, %f196, %f198;
	st.shared.v2.f32 	[%r8+48], {%f199, %f200};
	ld.shared.v2.f32 	{%f201, %f202}, [%r8+112];
	ld.shared.v2.f32 	{%f203, %f204}, [%r26+112];
	add.f32 	%f205, %f201, %f203;
	add.f32 	%f206, %f202, %f204;
	st.shared.v2.f32 	[%r8+112], {%f205, %f206};
	ld.shared.v2.f32 	{%f207, %f208}, [%r8+8];
	ld.shared.v2.f32 	{%f209, %f210}, [%r26+8];
	add.f32 	%f211, %f207, %f209;
	add.f32 	%f212, %f208, %f210;
	st.shared.v2.f32 	[%r8+8], {%f211, %f212};
	ld.shared.v2.f32 	{%f213, %f214}, [%r8+72];
	ld.shared.v2.f32 	{%f215, %f216}, [%r26+72];
	add.f32 	%f217, %f213, %f215;
	add.f32 	%f218, %f214, %f216;
	st.shared.v2.f32 	[%r8+72], {%f217, %f218};
	ld.shared.v2.f32 	{%f219, %f220}, [%r8+40];
	ld.shared.v2.f32 	{%f221, %f222}, [%r26+40];
	add.f32 	%f223, %f219, %f221;
	add.f32 	%f224, %f220, %f222;
	st.shared.v2.f32 	[%r8+40], {%f223, %f224};
	ld.shared.v2.f32 	{%f225, %f226}, [%r8+104];
	ld.shared.v2.f32 	{%f227, %f228}, [%r26+104];
	add.f32 	%f229, %f225, %f227;
	add.f32 	%f230, %f226, %f228;
	st.shared.v2.f32 	[%r8+104], {%f229, %f230};
	ld.shared.v2.f32 	{%f231, %f232}, [%r8+24];
	ld.shared.v2.f32 	{%f233, %f234}, [%r26+24];
	add.f32 	%f235, %f231, %f233;
	add.f32 	%f236, %f232, %f234;
	st.shared.v2.f32 	[%r8+24], {%f235, %f236};
	ld.shared.v2.f32 	{%f237, %f238}, [%r8+88];
	ld.shared.v2.f32 	{%f239, %f240}, [%r26+88];
	add.f32 	%f241, %f237, %f239;
	add.f32 	%f242, %f238, %f240;
	st.shared.v2.f32 	[%r8+88], {%f241, %f242};
	ld.shared.v2.f32 	{%f243, %f244}, [%r8+56];
	ld.shared.v2.f32 	{%f245, %f246}, [%r26+56];
	add.f32 	%f247, %f243, %f245;
	add.f32 	%f248, %f244, %f246;
	st.shared.v2.f32 	[%r8+56], {%f247, %f248};
	ld.shared.v2.f32 	{%f249, %f250}, [%r8+120];
	ld.shared.v2.f32 	{%f251, %f252}, [%r26+120];
	add.f32 	%f253, %f249, %f251;
	add.f32 	%f254, %f250, %f252;
	st.shared.v2.f32 	[%r8+120], {%f253, %f254};
$L__BB6_6:
	bar.sync 	0;
	shr.u32 	%r27, %r31, 31;
	add.s32 	%r28, %r31, %r27;
	shr.s32 	%r10, %r28, 1;
	add.s32 	%r29, %r31, 1;
	setp.gt.u32 	%p4, %r29, 2;
	mov.u32 	%r31, %r10;
	@%p4 bra 	$L__BB6_4;
	setp.ne.s32 	%p5, %r3, 0;
	@%p5 bra 	$L__BB6_9;
	ld.param.u64 	%rd38, [_Z14_get_q2densityPK6float2PS_mmm_param_1];
	shl.b32 	%r30, %r4, 4;
	cvta.to.global.u64 	%rd34, %rd38;
	mul.wide.u32 	%rd35, %r30, 8;
	add.s64 	%rd36, %rd34, %rd35;
	ld.shared.v2.f32 	{%f255, %f256}, [_ZZ14_get_q2densityPK6float2PS_mmmE5cache];
	st.global.v2.f32 	[%rd36], {%f255, %f256};
	ld.shared.v2.f32 	{%f257, %f258}, [_ZZ14_get_q2densityPK6float2PS_mmmE5cache+64];
	st.global.v2.f32 	[%rd36+64], {%f257, %f258};
	ld.shared.v2.f32 	{%f259, %f260}, [_ZZ14_get_q2densityPK6float2PS_mmmE5cache+32];
	st.global.v2.f32 	[%rd36+32], {%f259, %f260};
	ld.shared.v2.f32 	{%f261, %f262}, [_ZZ14_get_q2densityPK6float2PS_mmmE5cache+96];
	st.global.v2.f32 	[%rd36+96], {%f261, %f262};
	ld.shared.v2.f32 	{%f263, %f264}, [_ZZ14_get_q2densityPK6float2PS_mmmE5cache+16];
	st.global.v2.f32 	[%rd36+16], {%f263, %f264};
	ld.shared.v2.f32 	{%f265, %f266}, [_ZZ14_get_q2densityPK6float2PS_mmmE5cache+80];
	st.global.v2.f32 	[%rd36+80], {%f265, %f266};
	ld.shared.v2.f32 	{%f267, %f268}, [_ZZ14_get_q2densityPK6float2PS_mmmE5cache+48];
	st.global.v2.f32 	[%rd36+48], {%f267, %f268};
	ld.shared.v2.f32 	{%f269, %f270}, [_ZZ14_get_q2densityPK6float2PS_mmmE5cache+112];
	st.global.v2.f32 	[%rd36+112], {%f269, %f270};
	ld.shared.v2.f32 	{%f271, %f272}, [_ZZ14_get_q2densityPK6float2PS_mmmE5cache+8];
	st.global.v2.f32 	[%rd36+8], {%f271, %f272};
	ld.shared.v2.f32 	{%f273, %f274}, [_ZZ14_get_q2densityPK6float2PS_mmmE5cache+72];
	st.global.v2.f32 	[%rd36+72], {%f273, %f274};
	ld.shared.v2.f32 	{%f275, %f276}, [_ZZ14_get_q2densityPK6float2PS_mmmE5cache+40];
	st.global.v2.f32 	[%rd36+40], {%f275, %f276};
	ld.shared.v2.f32 	{%f277, %f278}, [_ZZ14_get_q2densityPK6float2PS_mmmE5cache+104];
	st.global.v2.f32 	[%rd36+104], {%f277, %f278};
	ld.shared.v2.f32 	{%f279, %f280}, [_ZZ14_get_q2densityPK6float2PS_mmmE5cache+24];
	st.global.v2.f32 	[%rd36+24], {%f279, %f280};
	ld.shared.v2.f32 	{%f281, %f282}, [_ZZ14_get_q2densityPK6float2PS_mmmE5cache+88];
	st.global.v2.f32 	[%rd36+88], {%f281, %f282};
	ld.shared.v2.f32 	{%f283, %f284}, [_ZZ14_get_q2densityPK6float2PS_mmmE5cache+56];
	st.global.v2.f32 	[%rd36+56], {%f283, %f284};
	ld.shared.v2.f32 	{%f285, %f286}, [_ZZ14_get_q2densityPK6float2PS_mmmE5cache+120];
	st.global.v2.f32 	[%rd36+120], {%f285, %f286};
$L__BB6_9:
	ret;

}
	// .globl	_Z5_copyPK6float2PS_m
.visible .entry _Z5_copyPK6float2PS_m(
	.param .u64 .ptr .align 1 _Z5_copyPK6float2PS_m_param_0,
	.param .u64 .ptr .align 1 _Z5_copyPK6float2PS_m_param_1,
	.param .u64 _Z5_copyPK6float2PS_m_param_2
)
{
	.reg .pred 	%p<3>;
	.reg .b32 	%r<10>;
	.reg .b32 	%f<3>;
	.reg .b64 	%rd<14>;

	ld.param.u64 	%rd8, [_Z5_copyPK6float2PS_m_param_0];
	ld.param.u64 	%rd9, [_Z5_copyPK6float2PS_m_param_1];
	ld.param.u32 	%r2, [_Z5_copyPK6float2PS_m_param_2];
	mov.u32 	%r3, %tid.x;
	mov.u32 	%r1, %ntid.x;
	mov.u32 	%r4, %ctaid.x;
	mad.lo.s32 	%r5, %r1, %r4, %r3;
	cvt.u64.u32 	%rd13, %r5;
	mov.b32 	%r6, 1;
	shl.b32 	%r7, %r6, %r2;
	cvt.s64.s32 	%rd2, %r7;
	setp.ge.u64 	%p1, %rd13, %rd2;
	@%p1 bra 	$L__BB7_3;
	mov.u32 	%r8, %nctaid.x;
	mul.lo.s32 	%r9, %r1, %r8;
	cvt.u64.u32 	%rd3, %r9;
	cvta.to.global.u64 	%rd4, %rd8;
	cvta.to.global.u64 	%rd5, %rd9;
$L__BB7_2:
	shl.b64 	%rd10, %rd13, 3;
	add.s64 	%rd11, %rd5, %rd10;
	add.s64 	%rd12, %rd4, %rd10;
	ld.global.v2.f32 	{%f1, %f2}, [%rd12];
	st.global.v2.f32 	[%rd11], {%f1, %f2};
	add.s64 	%rd13, %rd13, %rd3;
	setp.lt.u64 	%p2, %rd13, %rd2;
	@%p2 bra 	$L__BB7_2;
$L__BB7_3:
	ret;

}
	// .globl	_Z16_conj_and_doublePK6float2PS_m
.visible .entry _Z16_conj_and_doublePK6float2PS_m(
	.param .u64 .ptr .align 1 _Z16_conj_and_doublePK6float2PS_m_param_0,
	.param .u64 .ptr .align 1 _Z16_conj_and_doublePK6float2PS_m_param_1,
	.param .u64 _Z16_conj_and_doublePK6float2PS_m_param_2
)
{
	.reg .pred 	%p<3>;
	.reg .b32 	%r<10>;
	.reg .b32 	%f<5>;
	.reg .b64 	%rd<14>;

	ld.param.u64 	%rd8, [_Z16_conj_and_doublePK6float2PS_m_param_0];
	ld.param.u64 	%rd9, [_Z16_conj_and_doublePK6float2PS_m_param_1];
	ld.param.u32 	%r2, [_Z16_conj_and_doublePK6float2PS_m_param_2];
	mov.u32 	%r3, %tid.x;
	mov.u32 	%r1, %ntid.x;
	mov.u32 	%r4, %ctaid.x;
	mad.lo.s32 	%r5, %r1, %r4, %r3;
	cvt.u64.u32 	%rd13, %r5;
	mov.b32 	%r6, 1;
	shl.b32 	%r7, %r6, %r2;
	cvt.s64.s32 	%rd2, %r7;
	setp.ge.u64 	%p1, %rd13, %rd2;
	@%p1 bra 	$L__BB8_3;
	mov.u32 	%r8, %nctaid.x;
	mul.lo.s32 	%r9, %r1, %r8;
	cvt.u64.u32 	%rd3, %r9;
	cvta.to.global.u64 	%rd4, %rd8;
	cvta.to.global.u64 	%rd5, %rd9;
$L__BB8_2:
	shl.b64 	%rd10, %rd13, 3;
	add.s64 	%rd11, %rd4, %rd10;
	ld.global.v2.f32 	{%f1, %f2}, [%rd11];
	add.f32 	%f3, %f1, %f1;
	add.s64 	%rd12, %rd5, %rd10;
	mul.f32 	%f4, %f2, 0fC0000000;
	st.global.v2.f32 	[%rd12], {%f3, %f4};
	add.s64 	%rd13, %rd13, %rd3;
	setp.lt.u64 	%p2, %rd13, %rd2;
	@%p2 bra 	$L__BB8_2;
$L__BB8_3:
	ret;

}
	// .globl	_Z4_addPK6float2PS_m
.visible .entry _Z4_addPK6float2PS_m(
	.param .u64 .ptr .align 1 _Z4_addPK6float2PS_m_param_0,
	.param .u64 .ptr .align 1 _Z4_addPK6float2PS_m_param_1,
	.param .u64 _Z4_addPK6float2PS_m_param_2
)
{
	.reg .pred 	%p<3>;
	.reg .b32 	%r<10>;
	.reg .b32 	%f<7>;
	.reg .b64 	%rd<14>;

	ld.param.u64 	%rd8, [_Z4_addPK6float2PS_m_param_0];
	ld.param.u64 	%rd9, [_Z4_addPK6float2PS_m_param_1];
	ld.param.u32 	%r2, [_Z4_addPK6float2PS_m_param_2];
	mov.u32 	%r3, %tid.x;
	mov.u32 	%r1, %ntid.x;
	mov.u32 	%r4, %ctaid.x;
	mad.lo.s32 	%r5, %r1, %r4, %r3;
	cvt.u64.u32 	%rd13, %r5;
	mov.b32 	%r6, 1;
	shl.b32 	%r7, %r6, %r2;
	cvt.s64.s32 	%rd2, %r7;
	setp.ge.u64 	%p1, %rd13, %rd2;
	@%p1 bra 	$L__BB9_3;
	mov.u32 	%r8, %nctaid.x;
	mul.lo.s32 	%r9, %r1, %r8;
	cvt.u64.u32 	%rd3, %r9;
	cvta.to.global.u64 	%rd4, %rd9;
	cvta.to.global.u64 	%rd5, %rd8;
$L__BB9_2:
	shl.b64 	%rd10, %rd13, 3;
	add.s64 	%rd11, %rd4, %rd10;
	ld.global.v2.f32 	{%f1, %f2}, [%rd11];
	add.s64 	%rd12, %rd5, %rd10;
	ld.global.v2.f32 	{%f3, %f4}, [%rd12];
	add.f32 	%f5, %f1, %f3;
	add.f32 	%f6, %f2, %f4;
	st.global.v2.f32 	[%rd11], {%f5, %f6};
	add.s64 	%rd13, %rd13, %rd3;
	setp.lt.u64 	%p2, %rd13, %rd2;
	@%p2 bra 	$L__BB9_2;
$L__BB9_3:
	ret;

}


// ===== COMPILED SASS (sm_100) =====

	.target	sm_100

	.elftype	@"ET_EXEC"


//--------------------- .note.nv.tkinfo           --------------------------
	.section	.note.nv.tkinfo,"",@"SHT_NOTE"
	.sectionflags	@"SHF_NOTE_NV_TKINFO"
	.tkinfo
        /*0018*/ 	.word	0x00000002
        /*0030*/ 	.string	""
        /*0030*/ 	.string	"ptxas"
        /*0030*/ 	.string	"Cuda compilation tools, release 13.0, V13.0.88"
        /*0030*/ 	.string	"Build cuda_13.0.r13.0/compiler.36424714_0"
        /*0030*/ 	.string	"-arch sm_100 -m 64 "



//--------------------- .note.nv.cuinfo           --------------------------
	.section	.note.nv.cuinfo,"",@"SHT_NOTE"
	.sectionflags	@"SHF_NOTE_NV_CUINFO"
        /*0018*/ 	.short	0x0002
        /*001a*/ 	.short	0x0064
        /*001c*/ 	.short	0x0082
	.zero		2


//--------------------- .nv.info                  --------------------------
	.section	.nv.info,"",@"SHT_CUDA_INFO"
	.align	4


	//----- nvinfo : EIATTR_REGCOUNT
	.align		4
        /*0000*/ 	.byte	0x04, 0x2f
        /*0002*/ 	.short	(.L_12 - .L_11)
	.align		4
.L_11:
        /*0004*/ 	.word	index@(_Z13_set2standardP6float2m)
        /*0008*/ 	.word	0x0000000a


	//----- nvinfo : EIATTR_FRAME_SIZE
	.align		4
.L_12:
        /*000c*/ 	.byte	0x04, 0x11
        /*000e*/ 	.short	(.L_14 - .L_13)
	.align		4
.L_13:
        /*0010*/ 	.word	index@(_Z13_set2standardP6float2m)
        /*0014*/ 	.word	0x00000000


	//----- nvinfo : EIATTR_REGCOUNT
	.align		4
.L_14:
        /*0018*/ 	.byte	0x04, 0x2f
        /*001a*/ 	.short	(.L_16 - .L_15)
	.align		4
.L_15:
        /*001c*/ 	.word	index@(_Z7_q1gradPK6float2S1_PS_mm)
        /*0020*/ 	.word	0x00000020


	//----- nvinfo : EIATTR_FRAME_SIZE
	.align		4
.L_16:
        /*0024*/ 	.byte	0x04, 0x11
        /*0026*/ 	.short	(.L_18 - .L_17)
	.align		4
.L_17:
        /*0028*/ 	.word	index@($__internal_1_$__cuda_sm20_div_u64)
        /*002c*/ 	.word	0x00000000


	//----- nvinfo : EIATTR_FRAME_SIZE
	.align		4
.L_18:
        /*0030*/ 	.byte	0x04, 0x11
        /*0032*/ 	.short	(.L_20 - .L_19)
	.align		4
.L_19:
        /*0034*/ 	.word	index@(_Z7_q1gradPK6float2S1_PS_mm)
        /*0038*/ 	.word	0x00000000


	//----- nvinfo : EIATTR_REGCOUNT
	.align		4
.L_20:
        /*003c*/ 	.byte	0x04, 0x2f
        /*003e*/ 	.short	(.L_22 - .L_21)
	.align		4
.L_21:
        /*0040*/ 	.word	index@(_Z7_q2gradPK6float2S1_PS_mmm)
        /*0044*/ 	.word	0x00000040


	//----- nvinfo : EIATTR_FRAME_SIZE
	.align		4
.L_22:
        /*0048*/ 	.byte	0x04, 0x11
        /*004a*/ 	.short	(.L_24 - .L_23)
	.align		4
.L_23:
        /*004c*/ 	.word	index@(_Z7_q2gradPK6float2S1_PS_mmm)
        /*0050*/ 	.word	0x00000000


	//----- nvinfo : EIATTR_REGCOUNT
	.align		4
.L_24:
        /*0054*/ 	.byte	0x04, 0x2f
        /*0056*/ 	.short	(.L_26 - .L_25)
	.align		4
.L_25:
        /*0058*/ 	.word	index@(_Z7_q1gateP6float2mm)
        /*005c*/ 	.word	0x0000001e


	//----- nvinfo : EIATTR_FRAME_SIZE
	.align		4
.L_26:
        /*0060*/ 	.byte	0x04, 0x11
        /*0062*/ 	.short	(.L_28 - .L_27)
	.align		4
.L_27:
        /*0064*/ 	.word	index@(_Z7_q1gateP6float2mm)
        /*0068*/ 	.word	0x00000000


	//----- nvinfo : EIATTR_REGCOUNT
	.align		4
.L_28:
        /*006c*/ 	.byte	0x04, 0x2f
        /*006e*/ 	.short	(.L_30 - .L_29)
	.align		4
.L_29:
        /*0070*/ 	.word	index@(_Z7_q2gateP6float2mmm)
        /*0074*/ 	.word	0x00000020


	//----- nvinfo : EIATTR_FRAME_SIZE
	.align		4
.L_30:
        /*0078*/ 	.byte	0x04, 0x11
        /*007a*/ 	.short	(.L_32 - .L_31)
	.align		4
.L_31:
        /*007c*/ 	.word	index@(_Z7_q2gateP6float2mmm)
        /*0080*/ 	.word	0x00000000


	//----- nvinfo : EIATTR_REGCOUNT
	.align		4
.L_32:
        /*0084*/ 	.byte	0x04, 0x2f
        /*0086*/ 	.short	(.L_34 - .L_33)
	.align		4
.L_33:
        /*0088*/ 	.word	index@(_Z14_get_q1densityPK6float2PS_mm)
        /*008c*/ 	.word	0x00000020


	//----- nvinfo : EIATTR_FRAME_SIZE
	.align		4
.L_34:
        /*0090*/ 	.byte	0x04, 0x11
        /*0092*/ 	.short	(.L_36 - .L_35)
	.align		4
.L_35:
        /*0094*/ 	.word	index@($__internal_0_$__cuda_sm20_div_u64)
        /*0098*/ 	.word	0x00000000


	//----- nvinfo : EIATTR_FRAME_SIZE
	.align		4
.L_36:
        /*009c*/ 	.byte	0x04, 0x11
        /*009e*/ 	.short	(.L_38 - .L_37)
	.align		4
.L_37:
        /*00a0*/ 	.word	index@(_Z14_get_q1densityPK6float2PS_mm)
        /*00a4*/ 	.word	0x00000000


	//----- nvinfo : EIATTR_REGCOUNT
	.align		4
.L_38:
        /*00a8*/ 	.byte	0x04, 0x2f
        /*00aa*/ 	.short	(.L_40 - .L_39)
	.align		4
.L_39:
        /*00ac*/ 	.word	index@(_Z14_get_q2densityPK6float2PS_mmm)
        /*00b0*/ 	.word	0x0000003f


	//----- nvinfo : EIATTR_FRAME_SIZE
	.align		4
.L_40:
        /*00b4*/ 	.byte	0x04, 0x11
        /*00b6*/ 	.short	(.L_42 - .L_41)
	.align		4
.L_41:
        /*00b8*/ 	.word	index@(_Z14_get_q2densityPK6float2PS_mmm)
        /*00bc*/ 	.word	0x00000000


	//----- nvinfo : EIATTR_REGCOUNT
	.align		4
.L_42:
        /*00c0*/ 	.byte	0x04, 0x2f
        /*00c2*/ 	.short	(.L_44 - .L_43)
	.align		4
.L_43:
        /*00c4*/ 	.word	index@(_Z5_copyPK6float2PS_m)
        /*00c8*/ 	.word	0x0000000a


	//----- nvinfo : EIATTR_FRAME_SIZE
	.align		4
.L_44:
        /*00cc*/ 	.byte	0x04, 0x11
        /*00ce*/ 	.short	(.L_46 - .L_45)
	.align		4
.L_45:
        /*00d0*/ 	.word	index@(_Z5_copyPK6float2PS_m)
        /*00d4*/ 	.word	0x00000000


	//----- nvinfo : EIATTR_REGCOUNT
	.align		4
.L_46:
        /*00d8*/ 	.byte	0x04, 0x2f
        /*00da*/ 	.short	(.L_48 - .L_47)
	.align		4
.L_47:
        /*00dc*/ 	.word	index@(_Z16_conj_and_doublePK6float2PS_m)
        /*00e0*/ 	.word	0x0000000c


	//----- nvinfo : EIATTR_FRAME_SIZE
	.align		4
.L_48:
        /*00e4*/ 	.byte	0x04, 0x11
        /*00e6*/ 	.short	(.L_50 - .L_49)
	.align		4
.L_49:
        /*00e8*/ 	.word	index@(_Z16_conj_and_doublePK6float2PS_m)
        /*00ec*/ 	.word	0x00000000


	//----- nvinfo : EIATTR_REGCOUNT
	.align		4
.L_50:
        /*00f0*/ 	.byte	0x04, 0x2f
        /*00f2*/ 	.short	(.L_52 - .L_51)
	.align		4
.L_51:
        /*00f4*/ 	.word	index@(_Z4_addPK6float2PS_m)
        /*00f8*/ 	.word	0x0000000c


	//----- nvinfo : EIATTR_FRAME_SIZE
	.align		4
.L_52:
        /*00fc*/ 	.byte	0x04, 0x11
        /*00fe*/ 	.short	(.L_54 - .L_53)
	.align		4
.L_53:
        /*0100*/ 	.word	index@(_Z4_addPK6float2PS_m)
        /*0104*/ 	.word	0x00000000


	//----- nvinfo : EIATTR_MIN_STACK_SIZE
	.align		4
.L_54:
        /*0108*/ 	.byte	0x04, 0x12
        /*010a*/ 	.short	(.L_56 - .L_55)
	.align		4
.L_55:
        /*010c*/ 	.word	index@(_Z4_addPK6float2PS_m)
        /*0110*/ 	.word	0x00000000


	//----- nvinfo : EIATTR_MIN_STACK_SIZE
	.align		4
.L_56:
        /*0114*/ 	.byte	0x04, 0x12
        /*0116*/ 	.short	(.L_58 - .L_57)
	.align		4
.L_57:
        /*0118*/ 	.word	index@(_Z16_conj_and_doublePK6float2PS_m)
        /*011c*/ 	.word	0x00000000


	//----- nvinfo : EIATTR_MIN_STACK_SIZE
	.align		4
.L_58:
        /*0120*/ 	.byte	0x04, 0x12
        /*0122*/ 	.short	(.L_60 - .L_59)
	.align		4
.L_59:
        /*0124*/ 	.word	index@(_Z5_copyPK6float2PS_m)
        /*0128*/ 	.word	0x00000000


	//----- nvinfo : EIATTR_MIN_STACK_SIZE
	.align		4
.L_60:
        /*012c*/ 	.byte	0x04, 0x12
        /*012e*/ 	.short	(.L_62 - .L_61)
	.align		4
.L_61:
        /*0130*/ 	.word	index@(_Z14_get_q2densityPK6float2PS_mmm)
        /*0134*/ 	.word	0x00000000


	//----- nvinfo : EIATTR_MIN_STACK_SIZE
	.align		4
.L_62:
        /*0138*/ 	.byte	0x04, 0x12
        /*013a*/ 	.short	(.L_64 - .L_63)
	.align		4
.L_63:
        /*013c*/ 	.word	index@(_Z14_get_q1densityPK6float2PS_mm)
        /*0140*/ 	.word	0x00000000


	//----- nvinfo : EIATTR_MIN_STACK_SIZE
	.align		4
.L_64:
        /*0144*/ 	.byte	0x04, 0x12
        /*0146*/ 	.short	(.L_66 - .L_65)
	.align		4
.L_65:
        /*0148*/ 	.word	index@(_Z7_q2gateP6float2mmm)
        /*014c*/ 	.word	0x00000000


	//----- nvinfo : EIATTR_MIN_STACK_SIZE
	.align		4
.L_66:
        /*0150*/ 	.byte	0x04, 0x12
        /*0152*/ 	.short	(.L_68 - .L_67)
	.align		4
.L_67:
        /*0154*/ 	.word	index@(_Z7_q1gateP6float2mm)
        /*0158*/ 	.word	0x00000000


	//----- nvinfo : EIATTR_MIN_STACK_SIZE
	.align		4
.L_68:
        /*015c*/ 	.byte	0x04, 0x12
        /*015e*/ 	.short	(.L_70 - .L_69)
	.align		4
.L_69:
        /*0160*/ 	.word	index@(_Z7_q2gradPK6float2S1_PS_mmm)
        /*0164*/ 	.word	0x00000000


	//----- nvinfo : EIATTR_MIN_STACK_SIZE
	.align		4
.L_70:
        /*0168*/ 	.byte	0x04, 0x12
        /*016a*/ 	.short	(.L_72 - .L_71)
	.align		4
.L_71:
        /*016c*/ 	.word	index@(_Z7_q1gradPK6float2S1_PS_mm)
        /*0170*/ 	.word	0x00000000


	//----- nvinfo : EIATTR_MIN_STACK_SIZE
	.align		4
.L_72:
        /*0174*/ 	.byte	0x04, 0x12
        /*0176*/ 	.short	(.L_74 - .L_73)
	.align		4
.L_73:
        /*0178*/ 	.word	index@(_Z13_set2standardP6float2m)
        /*017c*/ 	.word	0x00000000
.L_74:


//--------------------- .nv.compat                --------------------------
	.section	.nv.compat,"",@"SHT_CUDA_COMPAT_INFO"
	.align	4
        /*0000*/ 	.byte	0x02, 0x09, 0x00, 0x00, 0x02, 0x02, 0x01, 0x00, 0x02, 0x05, 0x05, 0x00, 0x03, 0x07, 0x01, 0x01
        /*0010*/ 	.byte	0x02, 0x03, 0x00, 0x00, 0x02, 0x06, 0x01, 0x00, 0x04, 0x0b, 0x08, 0x00, 0x09, 0x00, 0x00, 0x00
        /*0020*/ 	.byte	0x00, 0x00, 0x00, 0x00


//--------------------- .nv.info._Z4_addPK6float2PS_m --------------------------
	.section	.nv.info._Z4_addPK6float2PS_m,"",@"SHT_CUDA_INFO"
	.sectionflags	@""
	.align	4


	//----- nvinfo : EIATTR_CUDA_API_VERSION
	.align		4
        /*0000*/ 	.byte	0x04, 0x37
        /*0002*/ 	.short	(.L_76 - .L_75)
.L_75:
        /*0004*/ 	.word	0x00000082


	//----- nvinfo : EIATTR_KPARAM_INFO
	.align		4
.L_76:
        /*0008*/ 	.byte	0x04, 0x17
        /*000a*/ 	.short	(.L_78 - .L_77)
.L_77:
        /*000c*/ 	.word	0x00000000
        /*0010*/ 	.short	0x0002
        /*0012*/ 	.short	0x0010
        /*0014*/ 	.byte	0x00, 0xf0, 0x21, 0x00


	//----- nvinfo : EIATTR_KPARAM_INFO
	.align		4
.L_78:
        /*0018*/ 	.byte	0x04, 0x17
        /*001a*/ 	.short	(.L_80 - .L_79)
.L_79:
        /*001c*/ 	.word	0x00000000
        /*0020*/ 	.short	0x0001
        /*0022*/ 	.short	0x0008
        /*0024*/ 	.byte	0x00, 0xf5, 0x21, 0x00


	//----- nvinfo : EIATTR_KPARAM_INFO
	.align		4
.L_80:
        /*0028*/ 	.byte	0x04, 0x17
        /*002a*/ 	.short	(.L_82 - .L_81)
.L_81:
        /*002c*/ 	.word	0x00000000
        /*0030*/ 	.short	0x0000
        /*0032*/ 	.short	0x0000
        /*0034*/ 	.byte	0x00, 0xf5, 0x21, 0x00


	//----- nvinfo : EIATTR_SPARSE_MMA_MASK
	.align		4
.L_82:
        /*0038*/ 	.byte	0x03, 0x50
        /*003a*/ 	.short	0x0000


	//----- nvinfo : EIATTR_MAXREG_COUNT
	.align		4
        /*003c*/ 	.byte	0x03, 0x1b
        /*003e*/ 	.short	0x00ff


	//----- nvinfo : EIATTR_MERCURY_ISA_VERSION
	.align		4
        /*0040*/ 	.byte	0x03, 0x5f
        /*0042*/ 	.short	0x0101


	//----- nvinfo : EIATTR_VRC_CTA_INIT_COUNT
	.align		4
        /*0044*/ 	.byte	0x02, 0x4a
	.zero		1
	.zero		1


	//----- nvinfo : EIATTR_EXIT_INSTR_OFFSETS
	.align		4
        /*0048*/ 	.byte	0x04, 0x1c
        /*004a*/ 	.short	(.L_84 - .L_83)


	//   ....[0]....
.L_83:
        /*004c*/ 	.word	0x000000b0


	//   ....[1]....
        /*0050*/ 	.word	0x00000210


	//----- nvinfo : EIATTR_CRS_STACK_SIZE
	.align		4
.L_84:
        /*0054*/ 	.byte	0x04, 0x1e
        /*0056*/ 	.short	(.L_86 - .L_85)
.L_85:
        /*0058*/ 	.word	0x00000000


	//----- nvinfo : EIATTR_CBANK_PARAM_SIZE
	.align		4
.L_86:
        /*005c*/ 	.byte	0x03, 0x19
        /*005e*/ 	.short	0x0018


	//----- nvinfo : EIATTR_PARAM_CBANK
	.align		4
        /*0060*/ 	.byte	0x04, 0x0a
        /*0062*/ 	.short	(.L_88 - .L_87)
	.align		4
.L_87:
        /*0064*/ 	.word	index@(.nv.constant0._Z4_addPK6float2PS_m)
        /*0068*/ 	.short	0x0380
        /*006a*/ 	.short	0x0018


	//----- nvinfo : EIATTR_SW_WAR
	.align		4
.L_88:
        /*006c*/ 	.byte	0x04, 0x36
        /*006e*/ 	.short	(.L_90 - .L_89)
.L_89:
        /*0070*/ 	.word	0x00000008
.L_90:


//--------------------- .nv.info._Z16_conj_and_doublePK6float2PS_m --------------------------
	.section	.nv.info._Z16_conj_and_doublePK6float2PS_m,"",@"SHT_CUDA_INFO"
	.sectionflags	@""
	.align	4


	//----- nvinfo : EIATTR_CUDA_API_VERSION
	.align		4
        /*0000*/ 	.byte	0x04, 0x37
        /*0002*/ 	.short	(.L_92 - .L_91)
.L_91:
        /*0004*/ 	.word	0x00000082


	//----- nvinfo : EIATTR_KPARAM_INFO
	.align		4
.L_92:
        /*0008*/ 	.byte	0x04, 0x17
        /*000a*/ 	.short	(.L_94 - .L_93)
.L_93:
        /*000c*/ 	.word	0x00000000
        /*0010*/ 	.short	0x0002
        /*0012*/ 	.short	0x0010
        /*0014*/ 	.byte	0x00, 0xf0, 0x21, 0x00


	//----- nvinfo : EIATTR_KPARAM_INFO
	.align		4
.L_94:
        /*0018*/ 	.byte	0x04, 0x17
        /*001a*/ 	.short	(.L_96 - .L_95)
.L_95:
        /*001c*/ 	.word	0x00000000
        /*0020*/ 	.short	0x0001
        /*0022*/ 	.short	0x0008
        /*0024*/ 	.byte	0x00, 0xf5, 0x21, 0x00


	//----- nvinfo : EIATTR_KPARAM_INFO
	.align		4
.L_96:
        /*0028*/ 	.byte	0x04, 0x17
        /*002a*/ 	.short	(.L_98 - .L_97)
.L_97:
        /*002c*/ 	.word	0x00000000
        /*0030*/ 	.short	0x0000
        /*0032*/ 	.short	0x0000
        /*0034*/ 	.byte	0x00, 0xf5, 0x21, 0x00


	//----- nvinfo : EIATTR_SPARSE_MMA_MASK
	.align		4
.L_98:
        /*0038*/ 	.byte	0x03, 0x50
        /*003a*/ 	.short	0x0000


	//----- nvinfo : EIATTR_MAXREG_COUNT
	.align		4
        /*003c*/ 	.byte	0x03, 0x1b
        /*003e*/ 	.short	0x00ff


	//----- nvinfo : EIATTR_MERCURY_ISA_VERSION
	.align		4
        /*0040*/ 	.byte	0x03, 0x5f
        /*0042*/ 	.short	0x0101


	//----- nvinfo : EIATTR_VRC_CTA_INIT_COUNT
	.align		4
        /*0044*/ 	.byte	0x02, 0x4a
	.zero		1
	.zero		1


	//----- nvinfo : EIATTR_EXIT_INSTR_OFFSETS
	.align		4
        /*0048*/ 	.byte	0x04, 0x1c
        /*004a*/ 	.short	(.L_100 - .L_99)


	//   ....[0]....
.L_99:
        /*004c*/ 	.word	0x000000b0


	//   ....[1]....
        /*0050*/ 	.word	0x00000200


	//----- nvinfo : EIATTR_CRS_STACK_SIZE
	.align		4
.L_100:
        /*0054*/ 	.byte	0x04, 0x1e
        /*0056*/ 	.short	(.L_102 - .L_101)
.L_101:
        /*0058*/ 	.word	0x00000000


	//----- nvinfo : EIATTR_CBANK_PARAM_SIZE
	.align		4
.L_102:
        /*005c*/ 	.byte	0x03, 0x19
        /*005e*/ 	.short	0x0018


	//----- nvinfo : EIATTR_PARAM_CBANK
	.align		4
        /*0060*/ 	.byte	0x04, 0x0a
        /*0062*/ 	.short	(.L_104 - .L_103)
	.align		4
.L_103:
        /*0064*/ 	.word	index@(.nv.constant0._Z16_conj_and_doublePK6float2PS_m)
        /*0068*/ 	.short	0x0380
        /*006a*/ 	.short	0x0018


	//----- nvinfo : EIATTR_SW_WAR
	.align		4
.L_104:
        /*006c*/ 	.byte	0x04, 0x36
        /*006e*/ 	.short	(.L_106 - .L_105)
.L_105:
        /*0070*/ 	.word	0x00000008
.L_106:


//--------------------- .nv.info._Z5_copyPK6float2PS_m --------------------------
	.section	.nv.info._Z5_copyPK6float2PS_m,"",@"SHT_CUDA_INFO"
	.sectionflags	@""
	.align	4


	//----- nvinfo : EIATTR_CUDA_API_VERSION
	.align		4
        /*0000*/ 	.byte	0x04, 0x37
        /*0002*/ 	.short	(.L_108 - .L_107)
.L_107:
        /*0004*/ 	.word	0x00000082


	//----- nvinfo : EIATTR_KPARAM_INFO
	.align		4
.L_108:
        /*0008*/ 	.byte	0x04, 0x17
        /*000a*/ 	.short	(.L_110 - .L_109)
.L_109:
        /*000c*/ 	.word	0x00000000
        /*0010*/ 	.short	0x0002
        /*0012*/ 	.short	0x0010
        /*0014*/ 	.byte	0x00, 0xf0, 0x21, 0x00


	//----- nvinfo : EIATTR_KPARAM_INFO
	.align		4
.L_110:
        /*0018*/ 	.byte	0x04, 0x17
        /*001a*/ 	.short	(.L_112 - .L_111)
.L_111:
        /*001c*/ 	.word	0x00000000
        /*0020*/ 	.short	0x0001
        /*0022*/ 	.short	0x0008
        /*0024*/ 	.byte	0x00, 0xf5, 0x21, 0x00


	//----- nvinfo : EIATTR_KPARAM_INFO
	.align		4
.L_112:
        /*0028*/ 	.byte	0x04, 0x17
        /*002a*/ 	.short	(.L_114 - .L_113)
.L_113:
        /*002c*/ 	.word	0x00000000
        /*0030*/ 	.short	0x0000
        /*0032*/ 	.short	0x0000
        /*0034*/ 	.byte	0x00, 0xf5, 0x21, 0x00


	//----- nvinfo : EIATTR_SPARSE_MMA_MASK
	.align		4
.L_114:
        /*0038*/ 	.byte	0x03, 0x50
        /*003a*/ 	.short	0x0000


	//----- nvinfo : EIATTR_MAXREG_COUNT
	.align		4
        /*003c*/ 	.byte	0x03, 0x1b
        /*003e*/ 	.short	0x00ff


	//----- nvinfo : EIATTR_MERCURY_ISA_VERSION
	.align		4
        /*0040*/ 	.byte	0x03, 0x5f
        /*0042*/ 	.short	0x0101


	//----- nvinfo : EIATTR_VRC_CTA_INIT_COUNT
	.align		4
        /*0044*/ 	.byte	0x02, 0x4a
	.zero		1
	.zero		1


	//----- nvinfo : EIATTR_EXIT_INSTR_OFFSETS
	.align		4
        /*0048*/ 	.byte	0x04, 0x1c
        /*004a*/ 	.short	(.L_116 - .L_115)


	//   ....[0]....
.L_115:
        /*004c*/ 	.word	0x000000b0


	//   ....[1]....
        /*0050*/ 	.word	0x000001e0


	//----- nvinfo : EIATTR_CRS_STACK_SIZE
	.align		4
.L_116:
        /*0054*/ 	.byte	0x04, 0x1e
        /*0056*/ 	.short	(.L_118 - .L_117)
.L_117:
        /*0058*/ 	.word	0x00000000


	//----- nvinfo : EIATTR_CBANK_PARAM_SIZE
	.align		4
.L_118:
        /*005c*/ 	.byte	0x03, 0x19
        /*005e*/ 	.short	0x0018


	//----- nvinfo : EIATTR_PARAM_CBANK
	.align		4
        /*0060*/ 	.byte	0x04, 0x0a
        /*0062*/ 	.short	(.L_120 - .L_119)
	.align		4
.L_119:
        /*0064*/ 	.word	index@(.nv.constant0._Z5_copyPK6float2PS_m)
        /*0068*/ 	.short	0x0380
        /*006a*/ 	.short	0x0018


	//----- nvinfo : EIATTR_SW_WAR
	.align		4
.L_120:
        /*006c*/ 	.byte	0x04, 0x36
        /*006e*/ 	.short	(.L_122 - .L_121)
.L_121:
        /*0070*/ 	.word	0x00000008
.L_122:


//--------------------- .nv.info._Z14_get_q2densityPK6float2PS_mmm --------------------------
	.section	.nv.info._Z14_get_q2densityPK6float2PS_mmm,"",@"SHT_CUDA_INFO"
	.sectionflags	@""
	.align	4


	//----- nvinfo : EIATTR_CUDA_API_VERSION
	.align		4
        /*0000*/ 	.byte	0x04, 0x37
        /*0002*/ 	.short	(.L_124 - .L_123)
.L_123:
        /*0004*/ 	.word	0x00000082


	//----- nvinfo : EIATTR_KPARAM_INFO
	.align		4
.L_124:
        /*0008*/ 	.byte	0x04, 0x17
        /*000a*/ 	.short	(.L_126 - .L_125)
.L_125:
        /*000c*/ 	.word	0x00000000
        /*0010*/ 	.short	0x0004
        /*0012*/ 	.short	0x0020
        /*0014*/ 	.byte	0x00, 0xf0, 0x21, 0x00


	//----- nvinfo : EIATTR_KPARAM_INFO
	.align		4
.L_126:
        /*0018*/ 	.byte	0x04, 0x17
        /*001a*/ 	.short	(.L_128 - .L_127)
.L_127:
        /*001c*/ 	.word	0x00000000
        /*0020*/ 	.short	0x0003
        /*0022*/ 	.short	0x0018
        /*0024*/ 	.byte	0x00, 0xf0, 0x21, 0x00


	//----- nvinfo : EIATTR_KPARAM_INFO
	.align		4
.L_128:
        /*0028*/ 	.byte	0x04, 0x17
        /*002a*/ 	.short	(.L_130 - .L_129)
.L_129:
        /*002c*/ 	.word	0x00000000
        /*0030*/ 	.short	0x0002
        /*0032*/ 	.short	0x0010
        /*0034*/ 	.byte	0x00, 0xf0, 0x21, 0x00


	//----- nvinfo : EIATTR_KPARAM_INFO
	.align		4
.L_130:
        /*0038*/ 	.byte	0x04, 0x17
        /*003a*/ 	.short	(.L_132 - .L_131)
.L_131:
        /*003c*/ 	.word	0x00000000
        /*0040*/ 	.short	0x0001
        /*0042*/ 	.short	0x0008
        /*0044*/ 	.byte	0x00, 0xf5, 0x21, 0x00


	//----- nvinfo : EIATTR_KPARAM_INFO
	.align		4
.L_132:
        /*0048*/ 	.byte	0x04, 0x17
        /*004a*/ 	.short	(.L_134 - .L_133)
.L_133:
        /*004c*/ 	.word	0x00000000
        /*0050*/ 	.short	0x0000
        /*0052*/ 	.short	0x0000
        /*0054*/ 	.byte	0x00, 0xf5, 0x21, 0x00


	//----- nvinfo : EIATTR_SPARSE_MMA_MASK
	.align		4
.L_134:
        /*0058*/ 	.byte	0x03, 0x50
        /*005a*/ 	.short	0x0000


	//----- nvinfo : EIATTR_MAXREG_COUNT
	.align		4
        /*005c*/ 	.byte	0x03, 0x1b
        /*005e*/ 	.short	0x00ff


	//----- nvinfo : EIATTR_NUM_BARRIERS
	.align		4
        /*0060*/ 	.byte	0x02, 0x4c
        /*0062*/ 	.byte	0x01
	.zero		1


	//----- nvinfo : EIATTR_MERCURY_ISA_VERSION
	.align		4
        /*0064*/ 	.byte	0x03, 0x5f
        /*0066*/ 	.short	0x0101


	//----- nvinfo : EIATTR_VRC_CTA_INIT_COUNT
	.align		4
        /*0068*/ 	.byte	0x02, 0x4a
	.zero		1
	.zero		1


	//----- nvinfo : EIATTR_EXIT_INSTR_OFFSETS
	.align		4
        /*006c*/ 	.byte	0x04, 0x1c
        /*006e*/ 	.short	(.L_136 - .L_135)


	//   ....[0]....
.L_135:
        /*0070*/ 	.word	0x00001150


	//   ....[1]....
        /*0074*/ 	.word	0x00001340


	//----- nvinfo : EIATTR_CRS_STACK_SIZE
	.align		4
.L_136:
        /*0078*/ 	.byte	0x04, 0x1e
        /*007a*/ 	.short	(.L_138 - .L_137)
.L_137:
        /*007c*/ 	.word	0x00000000


	//----- nvinfo : EIATTR_CBANK_PARAM_SIZE
	.align		4
.L_138:
        /*0080*/ 	.byte	0x03, 0x19
        /*0082*/ 	.short	0x0028


	//----- nvinfo : EIATTR_PARAM_CBANK
	.align		4
        /*0084*/ 	.byte	0x04, 0x0a
        /*0086*/ 	.short	(.L_140 - .L_139)
	.align		4
.L_139:
        /*0088*/ 	.word	index@(.nv.constant0._Z14_get_q2densityPK6float2PS_mmm)
        /*008c*/ 	.short	0x0380
        /*008e*/ 	.short	0x0028


	//----- nvinfo : EIATTR_SW_WAR
	.align		4
.L_140:
        /*0090*/ 	.byte	0x04, 0x36
        /*0092*/ 	.short	(.L_142 - .L_141)
.L_141:
        /*0094*/ 	.word	0x00000008
.L_142:


//--------------------- .nv.info._Z14_get_q1densityPK6float2PS_mm --------------------------
	.section	.nv.info._Z14_get_q1densityPK6float2PS_mm,"",@"SHT_CUDA_INFO"
	.sectionflags	@""
	.align	4


	//----- nvinfo : EIATTR_CUDA_API_VERSION
	.align		4
        /*0000*/ 	.byte	0x04, 0x37
        /*0002*/ 	.short	(.L_144 - .L_143)
.L_143:
        /*0004*/ 	.word	0x00000082


	//----- nvinfo : EIATTR_KPARAM_INFO
	.align		4
.L_144:
        /*0008*/ 	.byte	0x04, 0x17
        /*000a*/ 	.short	(.L_146 - .L_145)
.L_145:
        /*000c*/ 	.word	0x00000000
        /*0010*/ 	.short	0x0003
        /*0012*/ 	.short	0x0018
        /*0014*/ 	.byte	0x00, 0xf0, 0x21, 0x00


	//----- nvinfo : EIATTR_KPARAM_INFO
	.align		4
.L_146:
        /*0018*/ 	.byte	0x04, 0x17
        /*001a*/ 	.short	(.L_148 - .L_147)
.L_147:
        /*001c*/ 	.word	0x00000000
        /*0020*/ 	.short	0x0002
        /*0022*/ 	.short	0x0010
        /*0024*/ 	.byte	0x00, 0xf0, 0x21, 0x00


	//----- nvinfo : EIATTR_KPARAM_INFO
	.align		4
.L_148:
        /*0028*/ 	.byte	0x04, 0x17
        /*002a*/ 	.short	(.L_150 - .L_149)
.L_149:
        /*002c*/ 	.word	0x00000000
        /*0030*/ 	.short	0x0001
        /*0032*/ 	.short	0x0008
        /*0034*/ 	.byte	0x00, 0xf5, 0x21, 0x00


	//----- nvinfo : EIATTR_KPARAM_INFO
	.align		4
.L_150:
        /*0038*/ 	.byte	0x04, 0x17
        /*003a*/ 	.short	(.L_152 - .L_151)
.L_151:
        /*003c*/ 	.word	0x00000000
        /*0040*/ 	.short	0x0000
        /*0042*/ 	.short	0x0000
        /*0044*/ 	.byte	0x00, 0xf5, 0x21, 0x00


	//----- nvinfo : EIATTR_SPARSE_MMA_MASK
	.align		4
.L_152:
        /*0048*/ 	.byte	0x03, 0x50
        /*004a*/ 	.short	0x0000


	//----- nvinfo : EIATTR_MAXREG_COUNT
	.align		4
        /*004c*/ 	.byte	0x03, 0x1b
        /*004e*/ 	.short	0x00ff


	//----- nvinfo : EIATTR_NUM_BARRIERS
	.align		4
        /*0050*/ 	.byte	0x02, 0x4c
        /*0052*/ 	.byte	0x01
	.zero		1


	//----- nvinfo : EIATTR_MERCURY_ISA_VERSION
	.align		4
        /*0054*/ 	.byte	0x03, 0x5f
        /*0056*/ 	.short	0x0101


	//----- nvinfo : EIATTR_VRC_CTA_INIT_COUNT
	.align		4
        /*0058*/ 	.byte	0x02, 0x4a
	.zero		1
	.zero		1


	//----- nvinfo : EIATTR_EXIT_INSTR_OFFSETS
	.align		4
        /*005c*/ 	.byte	0x04, 0x1c
        /*005e*/ 	.short	(.L_154 - .L_153)


	//   ....[0]....
.L_153:
        /*0060*/ 	.word	0x00001810


	//   ....[1]....
        /*0064*/ 	.word	0x000018b0


	//----- nvinfo : EIATTR_CRS_STACK_SIZE
	.align		4
.L_154:
        /*0068*/ 	.byte	0x04, 0x1e
        /*006a*/ 	.short	(.L_156 - .L_155)
.L_155:
        /*006c*/ 	.word	0x00000000


	//----- nvinfo : EIATTR_CBANK_PARAM_SIZE
	.align		4
.L_156:
        /*0070*/ 	.byte	0x03, 0x19
        /*0072*/ 	.short	0x0020


	//----- nvinfo : EIATTR_PARAM_CBANK
	.align		4
        /*0074*/ 	.byte	0x04, 0x0a
        /*0076*/ 	.short	(.L_158 - .L_157)
	.align		4
.L_157:
        /*0078*/ 	.word	index@(.nv.constant0._Z14_get_q1densityPK6float2PS_mm)
        /*007c*/ 	.short	0x0380
        /*007e*/ 	.short	0x0020


	//----- nvinfo : EIATTR_SW_WAR
	.align		4
.L_158:
        /*0080*/ 	.byte	0x04, 0x36
        /*0082*/ 	.short	(.L_160 - .L_159)
.L_159:
        /*0084*/ 	.word	0x00000008
.L_160:


//--------------------- .nv.info._Z7_q2gateP6float2mmm --------------------------
	.section	.nv.info._Z7_q2gateP6float2mmm,"",@"SHT_CUDA_INFO"
	.sectionflags	@""
	.align	4


	//----- nvinfo : EIATTR_CUDA_API_VERSION
	.align		4
        /*0000*/ 	.byte	0x04, 0x37
        /*0002*/ 	.short	(.L_162 - .L_161)
.L_161:
        /*0004*/ 	.word	0x00000082


	//----- nvinfo : EIATTR_KPARAM_INFO
	.align		4
.L_162:
        /*0008*/ 	.byte	0x04, 0x17
        /*000a*/ 	.short	(.L_164 - .L_163)
.L_163:
        /*000c*/ 	.word	0x00000000
        /*0010*/ 	.short	0x0003
        /*0012*/ 	.short	0x0018
        /*0014*/ 	.byte	0x00, 0xf0, 0x21, 0x00


	//----- nvinfo : EIATTR_KPARAM_INFO
	.align		4
.L_164:
        /*0018*/ 	.byte	0x04, 0x17
        /*001a*/ 	.short	(.L_166 - .L_165)
.L_165:
        /*001c*/ 	.word	0x00000000
        /*0020*/ 	.short	0x0002
        /*0022*/ 	.short	0x0010
        /*0024*/ 	.byte	0x00, 0xf0, 0x21, 0x00


	//----- nvinfo : EIATTR_KPARAM_INFO
	.align		4
.L_166:
        /*0028*/ 	.byte	0x04, 0x17
        /*002a*/ 	.short	(.L_168 - .L_167)
.L_167:
        /*002c*/ 	.word	0x00000000
        /*0030*/ 	.short	0x0001
        /*0032*/ 	.short	0x0008
        /*0034*/ 	.byte	0x00, 0xf0, 0x21, 0x00


	//----- nvinfo : EIATTR_KPARAM_INFO
	.align		4
.L_168:
        /*0038*/ 	.byte	0x04, 0x17
        /*003a*/ 	.short	(.L_170 - .L_169)
.L_169:
        /*003c*/ 	.word	0x00000000
        /*0040*/ 	.short	0x0000
        /*0042*/ 	.short	0x0000
        /*0044*/ 	.byte	0x00, 0xf5, 0x21, 0x00


	//----- nvinfo : EIATTR_SPARSE_MMA_MASK
	.align		4
.L_170:
        /*0048*/ 	.byte	0x03, 0x50
        /*004a*/ 	.short	0x0000


	//----- nvinfo : EIATTR_MAXREG_COUNT
	.align		4
        /*004c*/ 	.byte	0x03, 0x1b
        /*004e*/ 	.short	0x00ff


	//----- nvinfo : EIATTR_MERCURY_ISA_VERSION
	.align		4
        /*0050*/ 	.byte	0x03, 0x5f
        /*0052*/ 	.short	0x0101


	//----- nvinfo : EIATTR_VRC_CTA_INIT_COUNT
	.align		4
        /*0054*/ 	.byte	0x02, 0x4a
	.zero		1
	.zero		1


	//----- nvinfo : EIATTR_EXIT_INSTR_OFFSETS
	.align		4
        /*0058*/ 	.byte	0x04, 0x1c
        /*005a*/ 	.short	(.L_172 - .L_171)


	//   ....[0]....
.L_171:
        /*005c*/ 	.word	0x000000e0


	//   ....[1]....
        /*0060*/ 	.word	0x00000b30


	//----- nvinfo : EIATTR_CRS_STACK_SIZE
	.align		4
.L_172:
        /*0064*/ 	.byte	0x04, 0x1e
        /*0066*/ 	.short	(.L_174 - .L_173)
.L_173:
        /*0068*/ 	.word	0x00000000


	//----- nvinfo : EIATTR_CBANK_PARAM_SIZE
	.align		4
.L_174:
        /*006c*/ 	.byte	0x03, 0x19
        /*006e*/ 	.short	0x0020


	//----- nvinfo : EIATTR_PARAM_CBANK
	.align		4
        /*0070*/ 	.byte	0x04, 0x0a
        /*0072*/ 	.short	(.L_176 - .L_175)
	.align		4
.L_175:
        /*0074*/ 	.word	index@(.nv.constant0._Z7_q2gateP6float2mmm)
        /*0078*/ 	.short	0x0380
        /*007a*/ 	.short	0x0020


	//----- nvinfo : EIATTR_SW_WAR
	.align		4
.L_176:
        /*007c*/ 	.byte	0x04, 0x36
        /*007e*/ 	.short	(.L_178 - .L_177)
.L_177:
        /*0080*/ 	.word	0x00000008
.L_178:


//--------------------- .nv.info._Z7_q1gateP6float2mm --------------------------
	.section	.nv.info._Z7_q1gateP6float2mm,"",@"SHT_CUDA_INFO"
	.sectionflags	@""
	.align	4


	//----- nvinfo : EIATTR_CUDA_API_VERSION
	.align		4
        /*0000*/ 	.byte	0x04, 0x37
        /*0002*/ 	.short	(.L_180 - .L_179)
.L_179:
        /*0004*/ 	.word	0x00000082


	//----- nvinfo : EIATTR_KPARAM_INFO
	.align		4
.L_180:
        /*0008*/ 	.byte	0x04, 0x17
        /*000a*/ 	.short	(.L_182 - .L_181)
.L_181:
        /*000c*/ 	.word	0x00000000
        /*0010*/ 	.short	0x0002
        /*0012*/ 	.short	0x0010
        /*0014*/ 	.byte	0x00, 0xf0, 0x21, 0x00


	//----- nvinfo : EIATTR_KPARAM_INFO
	.align		4
.L_182:
        /*0018*/ 	.byte	0x04, 0x17
        /*001a*/ 	.short	(.L_184 - .L_183)
.L_183:
        /*001c*/ 	.word	0x00000000
        /*0020*/ 	.short	0x0001
        /*0022*/ 	.short	0x0008
        /*0024*/ 	.byte	0x00, 0xf0, 0x21, 0x00


	//----- nvinfo : EIATTR_KPARAM_INFO
	.align		4
.L_184:
        /*0028*/ 	.byte	0x04, 0x17
        /*002a*/ 	.short	(.L_186 - .L_185)
.L_185:
        /*002c*/ 	.word	0x00000000
        /*0030*/ 	.short	0x0000
        /*0032*/ 	.short	0x0000
        /*0034*/ 	.byte	0x00, 0xf5, 0x21, 0x00


	//----- nvinfo : EIATTR_SPARSE_MMA_MASK
	.align		4
.L_186:
        /*0038*/ 	.byte	0x03, 0x50
        /*003a*/ 	.short	0x0000


	//----- nvinfo : EIATTR_MAXREG_COUNT
	.align		4
        /*003c*/ 	.byte	0x03, 0x1b
        /*003e*/ 	.short	0x00ff


	//----- nvinfo : EIATTR_MERCURY_ISA_VERSION
	.align		4
        /*0040*/ 	.byte	0x03, 0x5f
        /*0042*/ 	.short	0x0101


	//----- nvinfo : EIATTR_VRC_CTA_INIT_COUNT
	.align		4
        /*0044*/ 	.byte	0x02, 0x4a
	.zero		1
	.zero		1


	//----- nvinfo : EIATTR_EXIT_INSTR_OFFSETS
	.align		4
        /*0048*/ 	.byte	0x04, 0x1c
        /*004a*/ 	.short	(.L_188 - .L_187)


	//   ....[0]....
.L_187:
        /*004c*/ 	.word	0x000000d0


	//   ....[1]....
        /*0050*/ 	.word	0x00000470


	//----- nvinfo : EIATTR_CRS_STACK_SIZE
	.align		4
.L_188:
        /*0054*/ 	.byte	0x04, 0x1e
        /*0056*/ 	.short	(.L_190 - .L_189)
.L_189:
        /*0058*/ 	.word	0x00000000


	//----- nvinfo : EIATTR_CBANK_PARAM_SIZE
	.align		4
.L_190:
        /*005c*/ 	.byte	0x03, 0x19
        /*005e*/ 	.short	0x0018


	//----- nvinfo : EIATTR_PARAM_CBANK
	.align		4
        /*0060*/ 	.byte	0x04, 0x0a
        /*0062*/ 	.short	(.L_192 - .L_191)
	.align		4
.L_191:
        /*0064*/ 	.word	index@(.nv.constant0._Z7_q1gateP6float2mm)
        /*0068*/ 	.short	0x0380
        /*006a*/ 	.short	0x0018


	//----- nvinfo : EIATTR_SW_WAR
	.align		4
.L_192:
        /*006c*/ 	.byte	0x04, 0x36
        /*006e*/ 	.short	(.L_194 - .L_193)
.L_193:
        /*0070*/ 	.word	0x00000008
.L_194:


//--------------------- .nv.info._Z7_q2gradPK6float2S1_PS_mmm --------------------------
	.section	.nv.info._Z7_q2gradPK6float2S1_PS_mmm,"",@"SHT_CUDA_INFO"
	.sectionflags	@""
	.align	4


	//----- nvinfo : EIATTR_CUDA_API_VERSION
	.align		4
        /*0000*/ 	.byte	0x04, 0x37
        /*0002*/ 	.short	(.L_196 - .L_195)
.L_195:
        /*0004*/ 	.word	0x00000082


	//----- nvinfo : EIATTR_KPARAM_INFO
	.align		4
.L_196:
        /*0008*/ 	.byte	0x04, 0x17
        /*000a*/ 	.short	(.L_198 - .L_197)
.L_197:
        /*000c*/ 	.word	0x00000000
        /*0010*/ 	.short	0x0005
        /*0012*/ 	.short	0x0028
        /*0014*/ 	.byte	0x00, 0xf0, 0x21, 0x00


	//----- nvinfo : EIATTR_KPARAM_INFO
	.align		4
.L_198:
        /*0018*/ 	.byte	0x04, 0x17
        /*001a*/ 	.short	(.L_200 - .L_199)
.L_199:
        /*001c*/ 	.word	0x00000000
        /*0020*/ 	.short	0x0004
        /*0022*/ 	.short	0x0020
        /*0024*/ 	.byte	0x00, 0xf0, 0x21, 0x00


	//----- nvinfo : EIATTR_KPARAM_INFO
	.align		4
.L_200:
        /*0028*/ 	.byte	0x04, 0x17
        /*002a*/ 	.short	(.L_202 - .L_201)
.L_201:
        /*002c*/ 	.word	0x00000000
        /*0030*/ 	.short	0x0003
        /*0032*/ 	.short	0x0018
        /*0034*/ 	.byte	0x00, 0xf0, 0x21, 0x00


	//----- nvinfo : EIATTR_KPARAM_INFO
	.align		4
.L_202:
        /*0038*/ 	.byte	0x04, 0x17
        /*003a*/ 	.short	(.L_204 - .L_203)
.L_203:
        /*003c*/ 	.word	0x00000000
        /*0040*/ 	.short	0x0002
        /*0042*/ 	.short	0x0010
        /*0044*/ 	.byte	0x00, 0xf5, 0x21, 0x00


	//----- nvinfo : EIATTR_KPARAM_INFO
	.align		4
.L_204:
        /*0048*/ 	.byte	0x04, 0x17
        /*004a*/ 	.short	(.L_206 - .L_205)
.L_205:
        /*004c*/ 	.word	0x00000000
        /*0050*/ 	.short	0x0001
        /*0052*/ 	.short	0x0008
        /*0054*/ 	.byte	0x00, 0xf5, 0x21, 0x00


	//----- nvinfo : EIATTR_KPARAM_INFO
	.align		4
.L_206:
        /*0058*/ 	.byte	0x04, 0x17
        /*005a*/ 	.short	(.L_208 - .L_207)
.L_207:
        /*005c*/ 	.word	0x00000000
        /*0060*/ 	.short	0x0000
        /*0062*/ 	.short	0x0000
        /*0064*/ 	.byte	0x00, 0xf5, 0x21, 0x00


	//----- nvinfo : EIATTR_SPARSE_MMA_MASK
	.align		4
.L_208:
        /*0068*/ 	.byte	0x03, 0x50
        /*006a*/ 	.short	0x0000


	//----- nvinfo : EIATTR_MAXREG_COUNT
	.align		4
        /*006c*/ 	.byte	0x03, 0x1b
        /*006e*/ 	.short	0x00ff


	//----- nvinfo : EIATTR_NUM_BARRIERS
	.align		4
        /*0070*/ 	.byte	0x02, 0x4c
        /*0072*/ 	.byte	0x01
	.zero		1


	//----- nvinfo : EIATTR_MERCURY_ISA_VERSION
	.align		4
        /*0074*/ 	.byte	0x03, 0x5f
        /*0076*/ 	.short	0x0101


	//----- nvinfo : EIATTR_VRC_CTA_INIT_COUNT
	.align		4
        /*0078*/ 	.byte	0x02, 0x4a
	.zero		1
	.zero		1


	//----- nvinfo : EIATTR_EXIT_INSTR_OFFSETS
	.align		4
        /*007c*/ 	.byte	0x04, 0x1c
        /*007e*/ 	.short	(.L_210 - .L_209)


	//   ....[0]....
.L_209:
        /*0080*/ 	.word	0x00001300


	//   ....[1]....
        /*0084*/ 	.word	0x000014f0


	//----- nvinfo : EIATTR_CRS_STACK_SIZE
	.align		4
.L_210:
        /*0088*/ 	.byte	0x04, 0x1e
        /*008a*/ 	.short	(.L_212 - .L_211)
.L_211:
        /*008c*/ 	.word	0x00000000


	//----- nvinfo : EIATTR_CBANK_PARAM_SIZE
	.align		4
.L_212:
        /*0090*/ 	.byte	0x03, 0x19
        /*0092*/ 	.short	0x0030


	//----- nvinfo : EIATTR_PARAM_CBANK
	.align		4
        /*0094*/ 	.byte	0x04, 0x0a
        /*0096*/ 	.short	(.L_214 - .L_213)
	.align		4
.L_213:
        /*0098*/ 	.word	index@(.nv.constant0._Z7_q2gradPK6float2S1_PS_mmm)
        /*009c*/ 	.short	0x0380
        /*009e*/ 	.short	0x0030


	//----- nvinfo : EIATTR_SW_WAR
	.align		4
.L_214:
        /*00a0*/ 	.byte	0x04, 0x36
        /*00a2*/ 	.short	(.L_216 - .L_215)
.L_215:
        /*00a4*/ 	.word	0x00000008
.L_216:


//--------------------- .nv.info._Z7_q1gradPK6float2S1_PS_mm --------------------------
	.section	.nv.info._Z7_q1gradPK6float2S1_PS_mm,"",@"SHT_CUDA_INFO"
	.sectionflags	@""
	.align	4


	//----- nvinfo : EIATTR_CUDA_API_VERSION
	.align		4
        /*0000*/ 	.byte	0x04, 0x37
        /*0002*/ 	.short	(.L_218 - .L_217)
.L_217:
        /*0004*/ 	.word	0x00000082


	//----- nvinfo : EIATTR_KPARAM_INFO
	.align		4
.L_218:
        /*0008*/ 	.byte	0x04, 0x17
        /*000a*/ 	.short	(.L_220 - .L_219)
.L_219:
        /*000c*/ 	.word	0x00000000
        /*0010*/ 	.short	0x0004
        /*0012*/ 	.short	0x0020
        /*0014*/ 	.byte	0x00, 0xf0, 0x21, 0x00


	//----- nvinfo : EIATTR_KPARAM_INFO
	.align		4
.L_220:
        /*0018*/ 	.byte	0x04, 0x17
        /*001a*/ 	.short	(.L_222 - .L_221)
.L_221:
        /*001c*/ 	.word	0x00000000
        /*0020*/ 	.short	0x0003
        /*0022*/ 	.short	0x0018
        /*0024*/ 	.byte	0x00, 0xf0, 0x21, 0x00


	//----- nvinfo : EIATTR_KPARAM_INFO
	.align		4
.L_222:
        /*0028*/ 	.byte	0x04, 0x17
        /*002a*/ 	.short	(.L_224 - .L_223)
.L_223:
        /*002c*/ 	.word	0x00000000
        /*0030*/ 	.short	0x0002
        /*0032*/ 	.short	0x0010
        /*0034*/ 	.byte	0x00, 0xf5, 0x21, 0x00


	//----- nvinfo : EIATTR_KPARAM_INFO
	.align		4
.L_224:
        /*0038*/ 	.byte	0x04, 0x17
        /*003a*/ 	.short	(.L_226 - .L_225)
.L_225:
        /*003c*/ 	.word	0x00000000
        /*0040*/ 	.short	0x0001
        /*0042*/ 	.short	0x0008
        /*0044*/ 	.byte	0x00, 0xf5, 0x21, 0x00


	//----- nvinfo : EIATTR_KPARAM_INFO
	.align		4
.L_226:
        /*0048*/ 	.byte	0x04, 0x17
        /*004a*/ 	.short	(.L_228 - .L_227)
.L_227:
        /*004c*/ 	.word	0x00000000
        /*0050*/ 	.short	0x0000
        /*0052*/ 	.short	0x0000
        /*0054*/ 	.byte	0x00, 0xf5, 0x21, 0x00


	//----- nvinfo : EIATTR_SPARSE_MMA_MASK
	.align		4
.L_228:
        /*0058*/ 	.byte	0x03, 0x50
        /*005a*/ 	.short	0x0000


	//----- nvinfo : EIATTR_MAXREG_COUNT
	.align		4
        /*005c*/ 	.byte	0x03, 0x1b
        /*005e*/ 	.short	0x00ff


	//----- nvinfo : EIATTR_NUM_BARRIERS
	.align		4
        /*0060*/ 	.byte	0x02, 0x4c
        /*0062*/ 	.byte	0x01
	.zero		1


	//----- nvinfo : EIATTR_MERCURY_ISA_VERSION
	.align		4
        /*0064*/ 	.byte	0x03, 0x5f
        /*0066*/ 	.short	0x0101


	//----- nvinfo : EIATTR_VRC_CTA_INIT_COUNT
	.align		4
        /*0068*/ 	.byte	0x02, 0x4a
	.zero		1
	.zero		1


	//----- nvinfo : EIATTR_EXIT_INSTR_OFFSETS
	.align		4
        /*006c*/ 	.byte	0x04, 0x1c
        /*006e*/ 	.short	(.L_230 - .L_229)


	//   ....[0]....
.L_229:
        /*0070*/ 	.word	0x000019a0


	//   ....[1]....
        /*0074*/ 	.word	0x00001a40


	//----- nvinfo : EIATTR_CRS_STACK_SIZE
	.align		4
.L_230:
        /*0078*/ 	.byte	0x04, 0x1e
        /*007a*/ 	.short	(.L_232 - .L_231)
.L_231:
        /*007c*/ 	.word	0x00000000


	//----- nvinfo : EIATTR_CBANK_PARAM_SIZE
	.align		4
.L_232:
        /*0080*/ 	.byte	0x03, 0x19
        /*0082*/ 	.short	0x0028


	//----- nvinfo : EIATTR_PARAM_CBANK
	.align		4
        /*0084*/ 	.byte	0x04, 0x0a
        /*0086*/ 	.short	(.L_234 - .L_233)
	.align		4
.L_233:
        /*0088*/ 	.word	index@(.nv.constant0._Z7_q1gradPK6float2S1_PS_mm)
        /*008c*/ 	.short	0x0380
        /*008e*/ 	.short	0x0028


	//----- nvinfo : EIATTR_SW_WAR
	.align		4
.L_234:
        /*0090*/ 	.byte	0x04, 0x36
        /*0092*/ 	.short	(.L_236 - .L_235)
.L_235:
        /*0094*/ 	.word	0x00000008
.L_236:


//--------------------- .nv.info._Z13_set2standardP6float2m --------------------------
	.section	.nv.info._Z13_set2standardP6float2m,"",@"SHT_CUDA_INFO"
	.sectionflags	@""
	.align	4


	//----- nvinfo : EIATTR_CUDA_API_VERSION
	.align		4
        /*0000*/ 	.byte	0x04, 0x37
        /*0002*/ 	.short	(.L_238 - .L_237)
.L_237:
        /*0004*/ 	.word	0x00000082


	//----- nvinfo : EIATTR_KPARAM_INFO
	.align		4
.L_238:
        /*0008*/ 	.byte	0x04, 0x17
        /*000a*/ 	.short	(.L_240 - .L_239)
.L_239:
        /*000c*/ 	.word	0x00000000
        /*0010*/ 	.short	0x0001
        /*0012*/ 	.short	0x0008
        /*0014*/ 	.byte	0x00, 0xf0, 0x21, 0x00


	//----- nvinfo : EIATTR_KPARAM_INFO
	.align		4
.L_240:
        /*0018*/ 	.byte	0x04, 0x17
        /*001a*/ 	.short	(.L_242 - .L_241)
.L_241:
        /*001c*/ 	.word	0x00000000
        /*0020*/ 	.short	0x0000
        /*0022*/ 	.short	0x0000
        /*0024*/ 	.byte	0x00, 0xf5, 0x21, 0x00


	//----- nvinfo : EIATTR_SPARSE_MMA_MASK
	.align		4
.L_242:
        /*0028*/ 	.byte	0x03, 0x50
        /*002a*/ 	.short	0x0000


	//----- nvinfo : EIATTR_MAXREG_COUNT
	.align		4
        /*002c*/ 	.byte	0x03, 0x1b
        /*002e*/ 	.short	0x00ff


	//----- nvinfo : EIATTR_NUM_BARRIERS
	.align		4
        /*0030*/ 	.byte	0x02, 0x4c
        /*0032*/ 	.byte	0x01
	.zero		1


	//----- nvinfo : EIATTR_MERCURY_ISA_VERSION
	.align		4
        /*0034*/ 	.byte	0x03, 0x5f
        /*0036*/ 	.short	0x0101


	//----- nvinfo : EIATTR_VRC_CTA_INIT_COUNT
	.align		4
        /*0038*/ 	.byte	0x02, 0x4a
	.zero		1
	.zero		1


	//----- nvinfo : EIATTR_EXIT_INSTR_OFFSETS
	.align		4
        /*003c*/ 	.byte	0x04, 0x1c
        /*003e*/ 	.short	(.L_244 - .L_243)


	//   ....[0]....
.L_243:
        /*0040*/ 	.word	0x000001e0


	//   ....[1]....
        /*0044*/ 	.word	0x00000230


	//----- nvinfo : EIATTR_CRS_STACK_SIZE
	.align		4
.L_244:
        /*0048*/ 	.byte	0x04, 0x1e
        /*004a*/ 	.short	(.L_246 - .L_245)
.L_245:
        /*004c*/ 	.word	0x00000000


	//----- nvinfo : EIATTR_CBANK_PARAM_SIZE
	.align		4
.L_246:
        /*0050*/ 	.byte	0x03, 0x19
        /*0052*/ 	.short	0x0010


	//----- nvinfo : EIATTR_PARAM_CBANK
	.align		4
        /*0054*/ 	.byte	0x04, 0x0a
        /*0056*/ 	.short	(.L_248 - .L_247)
	.align		4
.L_247:
        /*0058*/ 	.word	index@(.nv.constant0._Z13_set2standardP6float2m)
        /*005c*/ 	.short	0x0380
        /*005e*/ 	.short	0x0010


	//----- nvinfo : EIATTR_SW_WAR
	.align		4
.L_248:
        /*0060*/ 	.byte	0x04, 0x36
        /*0062*/ 	.short	(.L_250 - .L_249)
.L_249:
        /*0064*/ 	.word	0x00000008
.L_250:


//--------------------- .nv.callgraph             --------------------------
	.section	.nv.callgraph,"",@"SHT_CUDA_CALLGRAPH"
	.align	4
	.sectionentsize	8
	.align		4
        /*0000*/ 	.word	0x00000000
	.align		4
        /*0004*/ 	.word	0xffffffff
	.align		4
        /*0008*/ 	.word	0x00000000
	.align		4
        /*000c*/ 	.word	0xfffffffe
	.align		4
        /*0010*/ 	.word	0x00000000
	.align		4
        /*0014*/ 	.word	0xfffffffd
	.align		4
        /*0018*/ 	.word	0x00000000
	.align		4
        /*001c*/ 	.word	0xfffffffc


//--------------------- .nv.constant4             --------------------------
	.section	.nv.constant4,"a",@progbits
	.align	8
	.align		8
.nv.constant4:
        /*0000*/ 	.dword	precalc_xorwow_matrix
	.align		8
        /*0008*/ 	.dword	precalc_xorwow_offset_matrix
	.align		8
        /*0010*/ 	.dword	mrg32k3aM1
	.align		8
        /*0018*/ 	.dword	mrg32k3aM2
	.align		8
        /*0020*/ 	.dword	mrg32k3aM1SubSeq
	.align		8
        /*0028*/ 	.dword	mrg32k3aM2SubSeq
	.align		8
        /*0030*/ 	.dword	mrg32k3aM1Seq
	.align		8
        /*0038*/ 	.dword	mrg32k3aM2Seq


//--------------------- .nv.constant3             --------------------------
	.section	.nv.constant3,"a",@progbits
	.align	8
.nv.constant3:
	.type		__cr_lgamma_table,@object
	.size		__cr_lgamma_table,(q1g - __cr_lgamma_table)
__cr_lgamma_table:
        /*0000*/ 	.byte	0x00, 0x00, 0x00, 0x00, 0x00, 0x00, 0x00, 0x00, 0x00, 0x00, 0x00, 0x00, 0x00, 0x00, 0x00, 0x00
        /*0010*/ 	.byte	0xef, 0x39, 0xfa, 0xfe, 0x42, 0x2e, 0xe6, 0x3f, 0x02, 0x20, 0x2a, 0xfa, 0x0b, 0xab, 0xfc, 0x3f
        /*0020*/ 	.byte	0xf9, 0x2c, 0x92, 0x7c, 0xa7, 0x6c, 0x09, 0x40, 0xc9, 0x79, 0x44, 0x3c, 0x64, 0x26, 0x13, 0x40
        /*0030*/ 	.byte	0xca, 0x01, 0xcf, 0x3a, 0x27, 0x51, 0x1a, 0x40, 0x30, 0xcc, 0x2d, 0xf3, 0xe1, 0x0c, 0x21, 0x40
        /*0040*/ 	.byte	0x0d, 0xb7, 0xfc, 0x82, 0x8e, 0x35, 0x25, 0x40
	.type		q1g,@object
	.size		q1g,(q2g - q1g)
q1g:
	.zero		32
	.type		q2g,@object
	.size		q2g,(.L_10 - q2g)
q2g:
	.zero		128
.L_10:


//--------------------- .text._Z4_addPK6float2PS_m --------------------------
	.section	.text._Z4_addPK6float2PS_m,"ax",@progbits
	.align	128
        .global         _Z4_addPK6float2PS_m
        .type           _Z4_addPK6float2PS_m,@function
        .size           _Z4_addPK6float2PS_m,(.L_x_78 - _Z4_addPK6float2PS_m)
        .other          _Z4_addPK6float2PS_m,@"STO_CUDA_ENTRY STV_DEFAULT"
_Z4_addPK6float2PS_m:
.text._Z4_addPK6float2PS_m:
[----:B------:R-:W-:Y:S01]  /*0000*/  LDC R1, c[0x0][0x37c] ;  /* 0x0000df00ff017b82 */ /* 0x000fe20000000800 */
[----:B------:R-:W0:Y:S01]  /*0010*/  S2R R0, SR_TID.X ;  /* 0x0000000000007919 */ /* 0x000e220000002100 */
[----:B------:R-:W1:Y:S01]  /*0020*/  LDCU UR4, c[0x0][0x390] ;  /* 0x00007200ff0477ac */ /* 0x000e620008000800 */
[----:B------:R-:W0:Y:S01]  /*0030*/  S2R R3, SR_CTAID.X ;  /* 0x0000000000037919 */ /* 0x000e220000002500 */
[----:B------:R-:W0:Y:S01]  /*0040*/  LDCU UR5, c[0x0][0x360] ;  /* 0x00006c00ff0577ac */ /* 0x000e220008000800 */
[----:B------:R-:W-:Y:S02]  /*0050*/  UMOV UR6, 0x1 ;  /* 0x0000000100067882 */ /* 0x000fe40000000000 */
[----:B-1----:R-:W-:-:S04]  /*0060*/  USHF.L.U32 UR4, UR6, UR4, URZ ;  /* 0x0000000406047299 */ /* 0x002fc800080006ff */
[----:B------:R-:W-:Y:S01]  /*0070*/  USHF.R.S32.HI UR7, URZ, 0x1f, UR4 ;  /* 0x0000001fff077899 */ /* 0x000fe20008011404 */
[----:B0-----:R-:W-:-:S05]  /*0080*/  IMAD R0, R3, UR5, R0 ;  /* 0x0000000503007c24 */ /* 0x001fca000f8e0200 */
[----:B------:R-:W-:-:S04]  /*0090*/  ISETP.GE.U32.AND P0, PT, R0, UR4, PT ;  /* 0x0000000400007c0c */ /* 0x000fc8000bf06070 */
[----:B------:R-:W-:-:S13]  /*00a0*/  ISETP.GE.U32.AND.EX P0, PT, RZ, UR7, PT, P0 ;  /* 0x00000007ff007c0c */ /* 0x000fda000bf06100 */
[----:B------:R-:W-:Y:S05]  /*00b0*/  @P0 EXIT ;  /* 0x000000000000094d */ /* 0x000fea0003800000 */
[----:B------:R-:W0:Y:S01]  /*00c0*/  LDCU UR6, c[0x0][0x370] ;  /* 0x00006e00ff0677ac */ /* 0x000e220008000800 */
[----:B------:R-:W-:Y:S01]  /*00d0*/  IMAD.MOV.U32 R9, RZ, RZ, RZ ;  /* 0x000000ffff097224 */ /* 0x000fe200078e00ff */
[----:B------:R-:W1:Y:S01]  /*00e0*/  LDCU.64 UR8, c[0x0][0x358] ;  /* 0x00006b00ff0877ac */ /* 0x000e620008000a00 */
[----:B------:R-:W2:Y:S01]  /*00f0*/  LDCU.128 UR12, c[0x0][0x380] ;  /* 0x00007000ff0c77ac */ /* 0x000ea20008000c00 */
[----:B0-----:R-:W-:-:S12]  /*0100*/  UIMAD UR5, UR5, UR6, URZ ;  /* 0x00000006050572a4 */ /* 0x001fd8000f8e02ff */
.L_x_0:
[C---:B------:R-:W-:Y:S01]  /*0110*/  IMAD.SHL.U32 R4, R0.reuse, 0x8, RZ ;  /* 0x0000000800047824 */ /* 0x040fe200078e00ff */
[----:B------:R-:W-:-:S04]  /*0120*/  SHF.L.U64.HI R5, R0, 0x3, R9 ;  /* 0x0000000300057819 */ /* 0x000fc80000010209 */
[C---:B0-2---:R-:W-:Y:S02]  /*0130*/  IADD3 R2, P0, PT, R4.reuse, UR14, RZ ;  /* 0x0000000e04027c10 */ /* 0x045fe4000ff1e0ff */
[----:B------:R-:W-:Y:S02]  /*0140*/  IADD3 R4, P1, PT, R4, UR12, RZ ;  /* 0x0000000c04047c10 */ /* 0x000fe4000ff3e0ff */
[C---:B------:R-:W-:Y:S02]  /*0150*/  IADD3.X R3, PT, PT, R5.reuse, UR15, RZ, P0, !PT ;  /* 0x0000000f05037c10 */ /* 0x040fe400087fe4ff */
[----:B------:R-:W-:-:S03]  /*0160*/  IADD3.X R5, PT, PT, R5, UR13, RZ, P1, !PT ;  /* 0x0000000d05057c10 */ /* 0x000fc60008ffe4ff */
[----:B-1----:R-:W2:Y:S04]  /*0170*/  LDG.E.64 R6, desc[UR8][R2.64] ;  /* 0x0000000802067981 */ /* 0x002ea8000c1e1b00 */
[----:B------:R-:W2:Y:S01]  /*0180*/  LDG.E.64 R4, desc[UR8][R4.64] ;  /* 0x0000000804047981 */ /* 0x000ea2000c1e1b00 */
[----:B------:R-:W-:-:S05]  /*0190*/  IADD3 R0, P0, PT, R0, UR5, RZ ;  /* 0x0000000500007c10 */ /* 0x000fca000ff1e0ff */
[----:B------:R-:W-:Y:S01]  /*01a0*/  IMAD.X R9, RZ, RZ, R9, P0 ;  /* 0x000000ffff097224 */ /* 0x000fe200000e0609 */
[----:B------:R-:W-:-:S04]  /*01b0*/  ISETP.GE.U32.AND P0, PT, R0, UR4, PT ;  /* 0x0000000400007c0c */ /* 0x000fc8000bf06070 */
[----:B------:R-:W-:Y:S01]  /*01c0*/  ISETP.GE.U32.AND.EX P0, PT, R9, UR7, PT, P0 ;  /* 0x0000000709007c0c */ /* 0x000fe2000bf06100 */
[----:B--2---:R-:W-:Y:S01]  /*01d0*/  FADD R6, R6, R4 ;  /* 0x0000000406067221 */ /* 0x004fe20000000000 */
[----:B------:R-:W-:-:S05]  /*01e0*/  FADD R7, R7, R5 ;  /* 0x0000000507077221 */ /* 0x000fca0000000000 */
[----:B------:R0:W-:Y:S06]  /*01f0*/  STG.E.64 desc[UR8][R2.64], R6 ;  /* 0x0000000602007986 */ /* 0x0001ec000c101b08 */
[----:B------:R-:W-:Y:S05]  /*0200*/  @!P0 BRA `(.L_x_0) ;  /* 0xfffffffc00c08947 */ /* 0x000fea000383ffff */
[----:B------:R-:W-:Y:S05]  /*0210*/  EXIT ;  /* 0x000000000000794d */ /* 0x000fea0003800000 */
.L_x_1:
[----:B------:R-:W-:-:S00]  /*0220*/  BRA `(.L_x_1) ;  /* 0xfffffffc00fc7947 */ /* 0x000fc0000383ffff */
[----:B------:R-:W-:-:S00]  /*0230*/  NOP ;  /* 0x0000000000007918 */ /* 0x000fc00000000000 */
        /* <DEDUP_REMOVED lines=12> */
.L_x_78:


//--------------------- .text._Z16_conj_and_doublePK6float2PS_m --------------------------
	.section	.text._Z16_conj_and_doublePK6float2PS_m,"ax",@progbits
	.align	128
        .global         _Z16_conj_and_doublePK6float2PS_m
        .type           _Z16_conj_and_doublePK6float2PS_m,@function
        .size           _Z16_conj_and_doublePK6float2PS_m,(.L_x_79 - _Z16_conj_and_doublePK6float2PS_m)
        .other          _Z16_conj_and_doublePK6float2PS_m,@"STO_CUDA_ENTRY STV_DEFAULT"
_Z16_conj_and_doublePK6float2PS_m:
.text._Z16_conj_and_doublePK6float2PS_m:
        /* <DEDUP_REMOVED lines=17> */
.L_x_2:
[C---:B0-----:R-:W-:Y:S01]  /*0110*/  IMAD.SHL.U32 R4, R0.reuse, 0x8, RZ ;  /* 0x0000000800047824 */ /* 0x041fe200078e00ff */
[----:B------:R-:W-:-:S04]  /*0120*/  SHF.L.U64.HI R5, R0, 0x3, R9 ;  /* 0x0000000300057819 */ /* 0x000fc80000010209 */
[----:B--2---:R-:W-:-:S04]  /*0130*/  IADD3 R2, P0, PT, R4, UR12, RZ ;  /* 0x0000000c04027c10 */ /* 0x004fc8000ff1e0ff */
[----:B------:R-:W-:-:S06]  /*0140*/  IADD3.X R3, PT, PT, R5, UR13, RZ, P0, !PT ;  /* 0x0000000d05037c10 */ /* 0x000fcc00087fe4ff */
[----:B-1----:R-:W2:Y:S01]  /*0150*/  LDG.E.64 R2, desc[UR8][R2.64] ;  /* 0x0000000802027981 */ /* 0x002ea2000c1e1b00 */
[----:B------:R-:W-:-:S04]  /*0160*/  IADD3 R4, P0, PT, R4, UR14, RZ ;  /* 0x0000000e04047c10 */ /* 0x000fc8000ff1e0ff */
[----:B------:R-:W-:Y:S02]  /*0170*/  IADD3.X R5, PT, PT, R5, UR15, RZ, P0, !PT ;  /* 0x0000000f05057c10 */ /* 0x000fe400087fe4ff */
[----:B------:R-:W-:-:S05]  /*0180*/  IADD3 R0, P0, PT, R0, UR5, RZ ;  /* 0x0000000500007c10 */ /* 0x000fca000ff1e0ff */
[----:B------:R-:W-:Y:S01]  /*0190*/  IMAD.X R9, RZ, RZ, R9, P0 ;  /* 0x000000ffff097224 */ /* 0x000fe200000e0609 */
[----:B------:R-:W-:-:S04]  /*01a0*/  ISETP.GE.U32.AND P0, PT, R0, UR4, PT ;  /* 0x0000000400007c0c */ /* 0x000fc8000bf06070 */
[----:B------:R-:W-:Y:S01]  /*01b0*/  ISETP.GE.U32.AND.EX P0, PT, R9, UR7, PT, P0 ;  /* 0x0000000709007c0c */ /* 0x000fe2000bf06100 */
[----:B--2---:R-:W-:Y:S01]  /*01c0*/  FADD R6, R2, R2 ;  /* 0x0000000202067221 */ /* 0x004fe20000000000 */
[----:B------:R-:W-:-:S05]  /*01d0*/  FMUL R7, R3, -2 ;  /* 0xc000000003077820 */ /* 0x000fca0000400000 */
[----:B------:R0:W-:Y:S06]  /*01e0*/  STG.E.64 desc[UR8][R4.64], R6 ;  /* 0x0000000604007986 */ /* 0x0001ec000c101b08 */
[----:B------:R-:W-:Y:S05]  /*01f0*/  @!P0 BRA `(.L_x_2) ;  /* 0xfffffffc00c48947 */ /* 0x000fea000383ffff */
[----:B------:R-:W-:Y:S05]  /*0200*/  EXIT ;  /* 0x000000000000794d */ /* 0x000fea0003800000 */
.L_x_3:
        /* <DEDUP_REMOVED lines=15> */
.L_x_79:


//--------------------- .text._Z5_copyPK6float2PS_m --------------------------
	.section	.text._Z5_copyPK6float2PS_m,"ax",@progbits
	.align	128
        .global         _Z5_copyPK6float2PS_m
        .type           _Z5_copyPK6float2PS_m,@function
        .size           _Z5_copyPK6float2PS_m,(.L_x_80 - _Z5_copyPK6float2PS_m)
        .other          _Z5_copyPK6float2PS_m,@"STO_CUDA_ENTRY STV_DEFAULT"
_Z5_copyPK6float2PS_m:
.text._Z5_copyPK6float2PS_m:
        /* <DEDUP_REMOVED lines=17> */
.L_x_4:
        /* <DEDUP_REMOVED lines=11> */
[----:B--2---:R0:W-:-:S12]  /*01c0*/  STG.E.64 desc[UR8][R4.64], R2 ;  /* 0x0000000204007986 */ /* 0x0041d8000c101b08 */
[----:B------:R-:W-:Y:S05]  /*01d0*/  @!P0 BRA `(.L_x_4) ;  /* 0xfffffffc00cc8947 */ /* 0x000fea000383ffff */
[----:B------:R-:W-:Y:S05]  /*01e0*/  EXIT ;  /* 0x000000000000794d */ /* 0x000fea0003800000 */
.L_x_5:
        /* <DEDUP_REMOVED lines=9> */
.L_x_80:


//--------------------- .text._Z14_get_q2densityPK6float2PS_mmm --------------------------
	.section	.text._Z14_get_q2densityPK6float2PS_mmm,"ax",@progbits
	.align	128
        .global         _Z14_get_q2densityPK6float2PS_mmm
        .type           _Z14_get_q2densityPK6float2PS_mmm,@function
        .size           _Z14_get_q2densityPK6float2PS_mmm,(.L_x_81 - _Z14_get_q2densityPK6float2PS_mmm)
        .other          _Z14_get_q2densityPK6float2PS_mmm,@"STO_CUDA_ENTRY STV_DEFAULT"
_Z14_get_q2densityPK6float2PS_mmm:
.text._Z14_get_q2densityPK6float2PS_mmm:
[----:B------:R-:W-:Y:S01]  /*0000*/  LDC R1, c[0x0][0x37c] ;  /* 0x0000df00ff017b82 */ /* 0x000fe20000000800 */
[----:B------:R-:W0:Y:S01]  /*0010*/  S2R R47, SR_TID.X ;  /* 0x00000000002f7919 */ /* 0x000e220000002100 */
[----:B------:R-:W1:Y:S01]  /*0020*/  LDCU UR5, c[0x0][0x3a0] ;  /* 0x00007400ff0577ac */ /* 0x000e620008000800 */
[----:B------:R-:W-:Y:S01]  /*0030*/  HFMA2 R51, -RZ, RZ, 0, 5.9604644775390625e-08 ;  /* 0x00000001ff337431 */ /* 0x000fe200000001ff */
[----:B------:R-:W-:Y:S01]  /*0040*/  BSSY.RECONVERGENT B0, `(.L_x_6) ;  /* 0x000009c000007945 */ /* 0x000fe20003800200 */
[----:B------:R-:W0:Y:S01]  /*0050*/  S2R R0, SR_CTAID.X ;  /* 0x0000000000007919 */ /* 0x000e220000002500 */
[----:B------:R-:W0:Y:S01]  /*0060*/  LDCU UR4, c[0x0][0x360] ;  /* 0x00006c00ff0477ac */ /* 0x000e220008000800 */
[----:B------:R-:W-:Y:S02]  /*0070*/  CS2R R32, SRZ ;  /* 0x0000000000207805 */ /* 0x000fe4000001ff00 */
[----:B------:R-:W-:Y:S02]  /*0080*/  CS2R R30, SRZ ;  /* 0x00000000001e7805 */ /* 0x000fe4000001ff00 */
[----:B------:R-:W-:Y:S01]  /*0090*/  CS2R R28, SRZ ;  /* 0x00000000001c7805 */ /* 0x000fe2000001ff00 */
[----:B------:R-:W2:Y:S01]  /*00a0*/  LDCU.64 UR8, c[0x0][0x358] ;  /* 0x00006b00ff0877ac */ /* 0x000ea20008000a00 */
[----:B------:R-:W-:-:S02]  /*00b0*/  CS2R R26, SRZ ;  /* 0x00000000001a7805 */ /* 0x000fc4000001ff00 */
[----:B------:R-:W-:Y:S02]  /*00c0*/  CS2R R24, SRZ ;  /* 0x0000000000187805 */ /* 0x000fe4000001ff00 */
[----:B------:R-:W-:Y:S01]  /*00d0*/  CS2R R22, SRZ ;  /* 0x0000000000167805 */ /* 0x000fe2000001ff00 */
[----:B------:R-:W3:Y:S01]  /*00e0*/  LDCU.64 UR6, c[0x0][0x380] ;  /* 0x00007000ff0677ac */ /* 0x000ee20008000a00 */
[----:B------:R-:W-:Y:S02]  /*00f0*/  CS2R R20, SRZ ;  /* 0x0000000000147805 */ /* 0x000fe4000001ff00 */
[----:B------:R-:W-:Y:S02]  /*0100*/  CS2R R18, SRZ ;  /* 0x0000000000127805 */ /* 0x000fe4000001ff00 */
[----:B------:R-:W-:Y:S02]  /*0110*/  CS2R R16, SRZ ;  /* 0x0000000000107805 */ /* 0x000fe4000001ff00 */
[----:B------:R-:W-:-:S02]  /*0120*/  CS2R R14, SRZ ;  /* 0x00000000000e7805 */ /* 0x000fc4000001ff00 */
[----:B------:R-:W-:Y:S02]  /*0130*/  CS2R R12, SRZ ;  /* 0x00000000000c7805 */ /* 0x000fe4000001ff00 */
[----:B-1----:R-:W-:Y:S02]  /*0140*/  SHF.L.U32 R46, R51, UR5, RZ ;  /* 0x00000005332e7c19 */ /* 0x002fe400080006ff */
[----:B------:R-:W-:Y:S02]  /*0150*/  CS2R R10, SRZ ;  /* 0x00000000000a7805 */ /* 0x000fe4000001ff00 */
[----:B------:R-:W-:Y:S02]  /*0160*/  CS2R R8, SRZ ;  /* 0x0000000000087805 */ /* 0x000fe4000001ff00 */
[----:B------:R-:W-:Y:S02]  /*0170*/  CS2R R6, SRZ ;  /* 0x0000000000067805 */ /* 0x000fe4000001ff00 */
[----:B------:R-:W-:-:S02]  /*0180*/  SHF.R.S32.HI R3, RZ, 0x1f, R46 ;  /* 0x0000001fff037819 */ /* 0x000fc4000001142e */
[----:B------:R-:W-:Y:S02]  /*0190*/  CS2R R4, SRZ ;  /* 0x0000000000047805 */ /* 0x000fe4000001ff00 */
[--C-:B------:R-:W-:Y:S02]  /*01a0*/  SHF.R.U64 R46, R46, 0x2, R3.reuse ;  /* 0x000000022e2e7819 */ /* 0x100fe40000001203 */
[----:B------:R-:W-:Y:S02]  /*01b0*/  SHF.R.U32.HI R48, RZ, 0x2, R3 ;  /* 0x00000002ff307819 */ /* 0x000fe40000011603 */
[----:B------:R-:W-:Y:S01]  /*01c0*/  CS2R R2, SRZ ;  /* 0x0000000000027805 */ /* 0x000fe2000001ff00 */
[----:B0-----:R-:W-:-:S05]  /*01d0*/  IMAD R47, R0, UR4, R47 ;  /* 0x00000004002f7c24 */ /* 0x001fca000f8e022f */
[----:B------:R-:W-:-:S04]  /*01e0*/  ISETP.GT.U32.AND P0, PT, R46, R47, PT ;  /* 0x0000002f2e00720c */ /* 0x000fc80003f04070 */
[----:B------:R-:W-:-:S13]  /*01f0*/  ISETP.GT.U32.AND.EX P0, PT, R48, RZ, PT, P0 ;  /* 0x000000ff3000720c */ /* 0x000fda0003f04100 */
[----:B--23--:R-:W-:Y:S05]  /*0200*/  @!P0 BRA `(.L_x_7) ;  /* 0x0000000400fc8947 */ /* 0x00cfea0003800000 */
[----:B------:R-:W0:Y:S01]  /*0210*/  LDC.64 R54, c[0x0][0x390] ;  /* 0x0000e400ff367b82 */ /* 0x000e220000000a00 */
[----:B------:R-:W-:Y:S02]  /*0220*/  MOV R33, 0xffffffff ;  /* 0xffffffff00217802 */ /* 0x000fe40000000f00 */
[----:B------:R-:W-:-:S05]  /*0230*/  MOV R45, RZ ;  /* 0x000000ff002d7202 */ /* 0x000fca0000000f00 */
[----:B------:R-:W1:Y:S08]  /*0240*/  LDC.64 R34, c[0x0][0x398] ;  /* 0x0000e600ff227b82 */ /* 0x000e700000000a00 */
[----:B------:R-:W2:Y:S01]  /*0250*/  LDC R44, c[0x0][0x370] ;  /* 0x0000dc00ff2c7b82 */ /* 0x000ea20000000800 */
[-C--:B0-----:R-:W-:Y:S02]  /*0260*/  SHF.L.U32 R49, R51, R54.reuse, RZ ;  /* 0x0000003633317219 */ /* 0x081fe400000006ff */
[----:B-1----:R-:W-:-:S02]  /*0270*/  ISETP.LT.U32.AND P1, PT, R34, R54, PT ;  /* 0x000000362200720c */ /* 0x002fc40003f21070 */
[CC--:B------:R-:W-:Y:S02]  /*0280*/  ISETP.GT.U32.AND P0, PT, R34.reuse, R54.reuse, PT ;  /* 0x000000362200720c */ /* 0x0c0fe40003f04070 */
[CC--:B------:R-:W-:Y:S02]  /*0290*/  ISETP.LT.U32.AND.EX P1, PT, R35.reuse, R55.reuse, PT, P1 ;  /* 0x000000372300720c */ /* 0x0c0fe40003f21110 */
[----:B------:R-:W-:Y:S02]  /*02a0*/  ISETP.GT.U32.AND.EX P0, PT, R35, R55, PT, P0 ;  /* 0x000000372300720c */ /* 0x000fe40003f04100 */
[-C--:B------:R-:W-:Y:S01]  /*02b0*/  SEL R52, R34, R54.reuse, P1 ;  /* 0x0000003622347207 */ /* 0x080fe20000800000 */
[----:B--2---:R-:W-:Y:S01]  /*02c0*/  IMAD R44, R44, UR4, RZ ;  /* 0x000000042c2c7c24 */ /* 0x004fe2000f8e02ff */
[----:B------:R-:W-:Y:S02]  /*02d0*/  SEL R54, R34, R54, P0 ;  /* 0x0000003622367207 */ /* 0x000fe40000000000 */
[----:B------:R-:W-:-:S02]  /*02e0*/  SHF.L.U64.HI R50, R33, R52, 0xffffffff ;  /* 0xffffffff21327419 */ /* 0x000fc40000010234 */
[C---:B------:R-:W-:Y:S02]  /*02f0*/  SHF.L.U64.HI R53, R33.reuse, R54, 0xffffffff ;  /* 0xffffffff21357419 */ /* 0x040fe40000010236 */
[C---:B------:R-:W-:Y:S02]  /*0300*/  SHF.L.U32 R52, R33.reuse, R52, RZ ;  /* 0x0000003421347219 */ /* 0x040fe400000006ff */
[----:B------:R-:W-:Y:S02]  /*0310*/  SHF.L.U32 R54, R33, R54, RZ ;  /* 0x0000003621367219 */ /* 0x000fe400000006ff */
[----:B------:R-:W-:Y:S02]  /*0320*/  SHF.L.U32 R51, R51, R34, RZ ;  /* 0x0000002233337219 */ /* 0x000fe400000006ff */
[----:B------:R-:W-:-:S07]  /*0330*/  MOV R33, RZ ;  /* 0x000000ff00217202 */ /* 0x000fce0000000f00 */
.L_x_8:
[----:B------:R-:W-:Y:S02]  /*0340*/  LOP3.LUT R34, R47, R52, RZ, 0xc0, !PT ;  /* 0x000000342f227212 */ /* 0x000fe400078ec0ff */
[----:B------:R-:W-:Y:S02]  /*0350*/  LOP3.LUT R37, R45, R50, RZ, 0xc0, !PT ;  /* 0x000000322d257212 */ /* 0x000fe400078ec0ff */
[C---:B------:R-:W-:Y:S02]  /*0360*/  SHF.L.U32 R35, R34.reuse, 0x1, RZ ;  /* 0x0000000122237819 */ /* 0x040fe400000006ff */
[----:B------:R-:W-:Y:S02]  /*0370*/  SHF.L.U64.HI R34, R34, 0x1, R37 ;  /* 0x0000000122227819 */ /* 0x000fe40000010225 */
[----:B------:R-:W-:Y:S02]  /*0380*/  LOP3.LUT R35, R35, R47, R52, 0xf4, !PT ;  /* 0x0000002f23237212 */ /* 0x000fe400078ef434 */
[----:B------:R-:W-:-:S02]  /*0390*/  LOP3.LUT R34, R34, R45, R50, 0xf4, !PT ;  /* 0x0000002d22227212 */ /* 0x000fc400078ef432 */
[CC--:B------:R-:W-:Y:S02]  /*03a0*/  LOP3.LUT R37, R35.reuse, R54.reuse, RZ, 0x30, !PT ;  /* 0x0000003623257212 */ /* 0x0c0fe400078e30ff */
[----:B------:R-:W-:Y:S02]  /*03b0*/  LOP3.LUT R36, R35, R54, RZ, 0xc0, !PT ;  /* 0x0000003623247212 */ /* 0x000fe400078ec0ff */
[CC--:B------:R-:W-:Y:S02]  /*03c0*/  LOP3.LUT R39, R34.reuse, R53.reuse, RZ, 0xc0, !PT ;  /* 0x0000003522277212 */ /* 0x0c0fe400078ec0ff */
[----:B------:R-:W-:Y:S02]  /*03d0*/  LOP3.LUT R34, R34, R53, RZ, 0x30, !PT ;  /* 0x0000003522227212 */ /* 0x000fe400078e30ff */
[----:B------:R-:W-:Y:S02]  /*03e0*/  SHF.L.U32 R35, R37, 0x3, RZ ;  /* 0x0000000325237819 */ /* 0x000fe400000006ff */
[----:B------:R-:W-:-:S02]  /*03f0*/  SHF.L.U32 R42, R36, 0x4, RZ ;  /* 0x00000004242a7819 */ /* 0x000fc400000006ff */
[----:B------:R-:W-:Y:S02]  /*0400*/  SHF.L.U64.HI R37, R37, 0x3, R34 ;  /* 0x0000000325257819 */ /* 0x000fe40000010222 */
[----:B------:R-:W-:Y:S02]  /*0410*/  SHF.L.U64.HI R34, R36, 0x4, R39 ;  /* 0x0000000424227819 */ /* 0x000fe40000010227 */
[----:B------:R-:W-:Y:S02]  /*0420*/  LOP3.LUT R42, R42, R35, RZ, 0xfc, !PT ;  /* 0x000000232a2a7212 */ /* 0x000fe400078efcff */
[----:B------:R-:W-:Y:S02]  /*0430*/  LOP3.LUT R34, R34, R37, RZ, 0xfc, !PT ;  /* 0x0000002522227212 */ /* 0x000fe400078efcff */
[----:B------:R-:W-:-:S04]  /*0440*/  IADD3 R42, P0, PT, R42, UR6, RZ ;  /* 0x000000062a2a7c10 */ /* 0x000fc8000ff1e0ff */
[----:B------:R-:W-:-:S03]  /*0450*/  IADD3.X R43, PT, PT, R34, UR7, RZ, P0, !PT ;  /* 0x00000007222b7c10 */ /* 0x000fc600087fe4ff */
[--C-:B------:R-:W-:Y:S02]  /*0460*/  IMAD.WIDE R36, R49, 0x8, R42.reuse ;  /* 0x0000000831247825 */ /* 0x100fe400078e022a */
[----:B------:R-:W2:Y:S02]  /*0470*/  LDG.E.64 R34, desc[UR8][R42.64] ;  /* 0x000000082a227981 */ /* 0x000ea4000c1e1b00 */
[----:B------:R-:W-:Y:S02]  /*0480*/  IMAD.WIDE R40, R51, 0x8, R42 ;  /* 0x0000000833287825 */ /* 0x000fe400078e022a */
[----:B------:R-:W3:Y:S02]  /*0490*/  LDG.E.64 R36, desc[UR8][R36.64] ;  /* 0x0000000824247981 */ /* 0x000ee4000c1e1b00 */
[----:B------:R-:W-:Y:S02]  /*04a0*/  IMAD.WIDE R38, R49, 0x8, R40 ;  /* 0x0000000831267825 */ /* 0x000fe400078e0228 */
[----:B------:R-:W4:Y:S04]  /*04b0*/  LDG.E.64 R40, desc[UR8][R40.64] ;  /* 0x0000000828287981 */ /* 0x000f28000c1e1b00 */
[----:B------:R-:W5:Y:S01]  /*04c0*/  LDG.E.64 R38, desc[UR8][R38.64] ;  /* 0x0000000826267981 */ /* 0x000f62000c1e1b00 */
[----:B------:R-:W-:-:S04]  /*04d0*/  IADD3 R47, P0, PT, R44, R47, RZ ;  /* 0x0000002f2c2f7210 */ /* 0x000fc80007f1e0ff */
[----:B------:R-:W-:Y:S02]  /*04e0*/  IADD3.X R45, PT, PT, RZ, R45, RZ, P0, !PT ;  /* 0x0000002dff2d7210 */ /* 0x000fe400007fe4ff */
[----:B------:R-:W-:-:S04]  /*04f0*/  ISETP.GE.U32.AND P0, PT, R47, R46, PT ;  /* 0x0000002e2f00720c */ /* 0x000fc80003f06070 */
[----:B------:R-:W-:Y:S01]  /*0500*/  ISETP.GE.U32.AND.EX P0, PT, R45, R48, PT, P0 ;  /* 0x000000302d00720c */ /* 0x000fe20003f06100 */
[-C--:B--2---:R-:W-:Y:S01]  /*0510*/  FMUL R56, R34, R35.reuse ;  /* 0x0000002322387220 */ /* 0x084fe20000400000 */
[----:B------:R-:W-:-:S03]  /*0520*/  FMUL R55, R35, R35 ;  /* 0x0000002323377220 */ /* 0x000fc60000400000 */
[----:B------:R-:W-:Y:S01]  /*0530*/  FADD R56, R56, -R56 ;  /* 0x8000003838387221 */ /* 0x000fe20000000000 */
[C---:B---3--:R-:W-:Y:S01]  /*0540*/  FMUL R43, R35.reuse, R36 ;  /* 0x00000024232b7220 */ /* 0x048fe20000400000 */
[----:B------:R-:W-:Y:S02]  /*0550*/  FFMA R55, R34, R34, R55 ;  /* 0x0000002222377223 */ /* 0x000fe40000000037 */
[----:B------:R-:W-:Y:S01]  /*0560*/  FADD R3, R56, R3 ;  /* 0x0000000338037221 */ /* 0x000fe20000000000 */
[CCC-:B------:R-:W-:Y:S01]  /*0570*/  FFMA R56, R34.reuse, -R37.reuse, R43.reuse ;  /* 0x8000002522387223 */ /* 0x1c0fe2000000002b */
[-C--:B------:R-:W-:Y:S01]  /*0580*/  FFMA R42, R34, R37.reuse, -R43 ;  /* 0x00000025222a7223 */ /* 0x080fe2000000082b */
[C---:B----4-:R-:W-:Y:S01]  /*0590*/  FMUL R57, R35.reuse, R40 ;  /* 0x0000002823397220 */ /* 0x050fe20000400000 */
[----:B------:R-:W-:Y:S01]  /*05a0*/  FMUL R43, R35, R37 ;  /* 0x00000025232b7220 */ /* 0x000fe20000400000 */
[----:B------:R-:W-:Y:S01]  /*05b0*/  FADD R7, R56, R7 ;  /* 0x0000000738077221 */ /* 0x000fe20000000000 */
[----:B------:R-:W-:Y:S01]  /*05c0*/  FADD R2, R55, R2 ;  /* 0x0000000237027221 */ /* 0x000fe20000000000 */
[CCC-:B------:R-:W-:Y:S01]  /*05d0*/  FFMA R56, R34.reuse, R41.reuse, -R57.reuse ;  /* 0x0000002922387223 */ /* 0x1c0fe20000000839 */
[C---:B------:R-:W-:Y:S01]  /*05e0*/  FFMA R58, R34.reuse, -R41, R57 ;  /* 0x80000029223a7223 */ /* 0x040fe20000000039 */
[----:B------:R-:W-:Y:S01]  /*05f0*/  FMUL R57, R37, R37 ;  /* 0x0000002525397220 */ /* 0x000fe20000400000 */
[-C--:B------:R-:W-:Y:S01]  /*0600*/  FFMA R43, R34, R36.reuse, R43 ;  /* 0x00000024222b7223 */ /* 0x080fe2000000002b */
[C---:B------:R-:W-:Y:S01]  /*0610*/  FMUL R55, R35.reuse, R41 ;  /* 0x0000002923377220 */ /* 0x040fe20000400000 */
[C---:B-----5:R-:W-:Y:S01]  /*0620*/  FMUL R59, R35.reuse, R39 ;  /* 0x00000027233b7220 */ /* 0x060fe20000400000 */
[----:B------:R-:W-:Y:S01]  /*0630*/  FFMA R57, R36, R36, R57 ;  /* 0x0000002424397223 */ /* 0x000fe20000000039 */
[----:B------:R-:W-:Y:S01]  /*0640*/  FMUL R60, R35, R38 ;  /* 0x00000026233c7220 */ /* 0x000fe20000400000 */
[----:B------:R-:W-:Y:S01]  /*0650*/  FADD R19, R42, R19 ;  /* 0x000000132a137221 */ /* 0x000fe20000000000 */
[----:B------:R-:W-:Y:S01]  /*0660*/  FADD R18, R43, R18 ;  /* 0x000000122b127221 */ /* 0x000fe20000000000 */
[----:B------:R-:W-:Y:S01]  /*0670*/  FADD R22, R57, R22 ;  /* 0x0000001639167221 */ /* 0x000fe20000000000 */
[----:B------:R-:W-:Y:S01]  /*0680*/  FMUL R57, R36, R37 ;  /* 0x0000002524397220 */ /* 0x000fe20000400000 */
[----:B------:R-:W-:Y:S01]  /*0690*/  FADD R6, R43, R6 ;  /* 0x000000062b067221 */ /* 0x000fe20000000000 */
[C---:B------:R-:W-:Y:S01]  /*06a0*/  FFMA R55, R34.reuse, R40, R55 ;  /* 0x0000002822377223 */ /* 0x040fe20000000037 */
[C---:B------:R-:W-:Y:S01]  /*06b0*/  FFMA R35, R34.reuse, R38, R59 ;  /* 0x0000002622237223 */ /* 0x040fe2000000003b */
[C-C-:B------:R-:W-:Y:S01]  /*06c0*/  FFMA R42, R34.reuse, R39, -R60.reuse ;  /* 0x00000027222a7223 */ /* 0x140fe2000000083c */
[----:B------:R-:W-:Y:S01]  /*06d0*/  FMUL R43, R37, R41 ;  /* 0x00000029252b7220 */ /* 0x000fe20000400000 */
[-C--:B------:R-:W-:Y:S01]  /*06e0*/  FFMA R34, R34, -R39.reuse, R60 ;  /* 0x8000002722227223 */ /* 0x080fe2000000003c */
[----:B------:R-:W-:Y:S01]  /*06f0*/  FADD R60, R57, -R57 ;  /* 0x80000039393c7221 */ /* 0x000fe20000000000 */
[C---:B------:R-:W-:Y:S01]  /*0700*/  FADD R10, R55.reuse, R10 ;  /* 0x0000000a370a7221 */ /* 0x040fe20000000000 */
[-C--:B------:R-:W-:Y:S01]  /*0710*/  FFMA R43, R36, R40.reuse, R43 ;  /* 0x00000028242b7223 */ /* 0x080fe2000000002b */
[----:B------:R-:W-:Y:S01]  /*0720*/  FADD R4, R55, R4 ;  /* 0x0000000437047221 */ /* 0x000fe20000000000 */
[----:B------:R-:W-:Y:S01]  /*0730*/  FADD R23, R60, R23 ;  /* 0x000000173c177221 */ /* 0x000fe20000000000 */
[C---:B------:R-:W-:Y:S01]  /*0740*/  FMUL R55, R37.reuse, R40 ;  /* 0x0000002825377220 */ /* 0x040fe20000400000 */
[C---:B------:R-:W-:Y:S01]  /*0750*/  FMUL R57, R37.reuse, R39 ;  /* 0x0000002725397220 */ /* 0x040fe20000400000 */
[-C--:B------:R-:W-:Y:S01]  /*0760*/  FMUL R60, R37, R38.reuse ;  /* 0x00000026253c7220 */ /* 0x080fe20000400000 */
[C---:B------:R-:W-:Y:S01]  /*0770*/  FADD R14, R43.reuse, R14 ;  /* 0x0000000e2b0e7221 */ /* 0x040fe20000000000 */
[----:B------:R-:W-:Y:S01]  /*0780*/  FADD R20, R43, R20 ;  /* 0x000000142b147221 */ /* 0x000fe20000000000 */
[----:B------:R-:W-:Y:S01]  /*0790*/  FADD R11, R56, R11 ;  /* 0x0000000b380b7221 */ /* 0x000fe20000000000 */
[CC--:B------:R-:W-:Y:S01]  /*07a0*/  FMUL R43, R41.reuse, R41.reuse ;  /* 0x00000029292b7220 */ /* 0x0c0fe20000400000 */
[----:B------:R-:W-:Y:S01]  /*07b0*/  FADD R5, R58, R5 ;  /* 0x000000053a057221 */ /* 0x000fe20000000000 */
[CCC-:B------:R-:W-:Y:S01]  /*07c0*/  FFMA R56, R36.reuse, R41.reuse, -R55.reuse ;  /* 0x0000002924387223 */ /* 0x1c0fe20000000837 */
[C---:B------:R-:W-:Y:S01]  /*07d0*/  FFMA R55, R36.reuse, -R41, R55 ;  /* 0x8000002924377223 */ /* 0x040fe20000000037 */
[CC--:B------:R-:W-:Y:S01]  /*07e0*/  FFMA R37, R36.reuse, R38.reuse, R57 ;  /* 0x0000002624257223 */ /* 0x0c0fe20000000039 */
[CCC-:B------:R-:W-:Y:S01]  /*07f0*/  FFMA R58, R36.reuse, R39.reuse, -R60.reuse ;  /* 0x00000027243a7223 */ /* 0x1c0fe2000000083c */
[-C--:B------:R-:W-:Y:S01]  /*0800*/  FFMA R36, R36, -R39.reuse, R60 ;  /* 0x8000002724247223 */ /* 0x080fe2000000003c */
[C---:B------:R-:W-:Y:S01]  /*0810*/  FMUL R57, R41.reuse, R39 ;  /* 0x0000002729397220 */ /* 0x040fe20000400000 */
[----:B------:R-:W-:Y:S01]  /*0820*/  FMUL R60, R41, R38 ;  /* 0x00000026293c7220 */ /* 0x000fe20000400000 */
[----:B------:R-:W-:Y:S01]  /*0830*/  FFMA R43, R40, R40, R43 ;  /* 0x00000028282b7223 */ /* 0x000fe2000000002b */
[----:B------:R-:W-:Y:S01]  /*0840*/  FADD R21, R55, R21 ;  /* 0x0000001537157221 */ /* 0x000fe20000000000 */
[----:B------:R-:W-:Y:S01]  /*0850*/  FADD R15, R56, R15 ;  /* 0x0000000f380f7221 */ /* 0x000fe20000000000 */
[C---:B------:R-:W-:Y:S01]  /*0860*/  FMUL R55, R40.reuse, R41 ;  /* 0x0000002928377220 */ /* 0x040fe20000400000 */
[CC--:B------:R-:W-:Y:S01]  /*0870*/  FFMA R41, R40.reuse, R38.reuse, R57 ;  /* 0x0000002628297223 */ /* 0x0c0fe20000000039 */
[CC--:B------:R-:W-:Y:S01]  /*0880*/  FFMA R56, R40.reuse, R39.reuse, -R60 ;  /* 0x0000002728387223 */ /* 0x0c0fe2000000083c */
[----:B------:R-:W-:Y:S01]  /*0890*/  FADD R12, R43, R12 ;  /* 0x0000000c2b0c7221 */ /* 0x000fe20000000000 */
[-C--:B------:R-:W-:Y:S01]  /*08a0*/  FFMA R40, R40, -R39.reuse, R60 ;  /* 0x8000002728287223 */ /* 0x080fe2000000003c */
[-C--:B------:R-:W-:Y:S01]  /*08b0*/  FMUL R43, R39, R39.reuse ;  /* 0x00000027272b7220 */ /* 0x080fe20000400000 */
[----:B------:R-:W-:Y:S01]  /*08c0*/  FMUL R39, R38, R39 ;  /* 0x0000002726277220 */ /* 0x000fe20000400000 */
[----:B------:R-:W-:Y:S01]  /*08d0*/  FADD R9, R34, R9 ;  /* 0x0000000922097221 */ /* 0x000fe20000000000 */
[----:B------:R-:W-:Y:S01]  /*08e0*/  FADD R60, R55, -R55 ;  /* 0x80000037373c7221 */ /* 0x000fe20000000000 */
[----:B------:R-:W-:Y:S01]  /*08f0*/  FFMA R43, R38, R38, R43 ;  /* 0x00000026262b7223 */ /* 0x000fe2000000002b */
[----:B------:R-:W-:Y:S01]  /*0900*/  FADD R34, R39, -R39 ;  /* 0x8000002727227221 */ /* 0x000fe20000000000 */
[C---:B------:R-:W-:Y:S01]  /*0910*/  FADD R26, R35.reuse, R26 ;  /* 0x0000001a231a7221 */ /* 0x040fe20000000000 */
[----:B------:R-:W-:Y:S01]  /*0920*/  FADD R13, R60, R13 ;  /* 0x0000000d3c0d7221 */ /* 0x000fe20000000000 */
[----:B------:R-:W-:Y:S01]  /*0930*/  FADD R8, R35, R8 ;  /* 0x0000000823087221 */ /* 0x000fe20000000000 */
[----:B------:R-:W-:Y:S01]  /*0940*/  FADD R27, R42, R27 ;  /* 0x0000001b2a1b7221 */ /* 0x000fe20000000000 */
        /* <DEDUP_REMOVED lines=8> */
[----:B------:R-:W-:Y:S01]  /*09d0*/  FADD R17, R40, R17 ;  /* 0x0000001128117221 */ /* 0x000fe20000000000 */
[----:B------:R-:W-:Y:S01]  /*09e0*/  FADD R33, R34, R33 ;  /* 0x0000002122217221 */ /* 0x000fe20000000000 */
[----:B------:R-:W-:Y:S06]  /*09f0*/  @!P0 BRA `(.L_x_8) ;  /* 0xfffffff800508947 */ /* 0x000fec000383ffff */
.L_x_7:
[----:B------:R-:W-:Y:S05]  /*0a00*/  BSYNC.RECONVERGENT B0 ;  /* 0x0000000000007941 */ /* 0x000fea0003800200 */
.L_x_6:
[----:B------:R-:W0:Y:S01]  /*0a10*/  S2R R35, SR_TID.X ;  /* 0x0000000000237919 */ /* 0x000e220000002100 */
[----:B------:R-:W1:Y:S01]  /*0a20*/  S2UR UR5, SR_CgaCtaId ;  /* 0x00000000000579c3 */ /* 0x000e620000008800 */
[----:B------:R-:W-:Y:S02]  /*0a30*/  UMOV UR4, 0x400 ;  /* 0x0000040000047882 */ /* 0x000fe40000000000 */
[----:B-1----:R-:W-:-:S03]  /*0a40*/  ULEA UR4, UR5, UR4, 0x18 ;  /* 0x0000000405047291 */ /* 0x002fc6000f8ec0ff */
[----:B------:R-:W-:-:S03]  /*0a50*/  UMOV UR5, 0x40 ;  /* 0x0000004000057882 */ /* 0x000fc60000000000 */
[----:B0-----:R-:W-:-:S05]  /*0a60*/  LEA R34, R35, UR4, 0x7 ;  /* 0x0000000423227c11 */ /* 0x001fca000f8e38ff */
[----:B------:R0:W-:Y:S04]  /*0a70*/  STS.64 [R34], R2 ;  /* 0x0000000222007388 */ /* 0x0001e80000000a00 */
[----:B------:R0:W-:Y:S04]  /*0a80*/  STS.64 [R34+0x40], R18 ;  /* 0x0000401222007388 */ /* 0x0001e80000000a00 */
        /* <DEDUP_REMOVED lines=13> */
[----:B------:R0:W-:Y:S01]  /*0b60*/  STS.64 [R34+0x78], R32 ;  /* 0x0000782022007388 */ /* 0x0001e20000000a00 */
[----:B------:R-:W-:Y:S06]  /*0b70*/  BAR.SYNC.DEFER_BLOCKING 0x0 ;  /* 0x0000000000007b1d */ /* 0x000fec0000010000 */
.L_x_11:
[----:B------:R-:W-:Y:S01]  /*0b80*/  ISETP.GE.U32.AND P0, PT, R35, UR5, PT ;  /* 0x0000000523007c0c */ /* 0x000fe2000bf06070 */
[----:B------:R-:W-:-:S12]  /*0b90*/  BSSY.RECONVERGENT B0, `(.L_x_9) ;  /* 0x0000054000007945 */ /* 0x000fd80003800200 */
[----:B-1----:R-:W-:Y:S05]  /*0ba0*/  @P0 BRA `(.L_x_10) ;  /* 0x0000000400480947 */ /* 0x002fea0003800000 */
[----:B0-----:R-:W-:Y:S01]  /*0bb0*/  IADD3 R2, PT, PT, R35, UR5, RZ ;  /* 0x0000000523027c10 */ /* 0x001fe2000fffe0ff */
[----:B------:R-:W-:Y:S03]  /*0bc0*/  LDS.64 R4, [R34] ;  /* 0x0000000022047984 */ /* 0x000fe60000000a00 */
[----:B------:R-:W-:-:S05]  /*0bd0*/  LEA R2, R2, UR4, 0x7 ;  /* 0x0000000402027c11 */ /* 0x000fca000f8e38ff */
[----:B------:R-:W0:Y:S02]  /*0be0*/  LDS.64 R6, [R2] ;  /* 0x0000000002067984 */ /* 0x000e240000000a00 */
[----:B0-----:R-:W-:Y:S01]  /*0bf0*/  FADD R4, R4, R6 ;  /* 0x0000000604047221 */ /* 0x001fe20000000000 */
[----:B------:R-:W-:Y:S02]  /*0c00*/  FADD R5, R5, R7 ;  /* 0x0000000705057221 */ /* 0x000fe40000000000 */
[----:B------:R-:W-:Y:S04]  /*0c10*/  LDS.64 R6, [R34+0x40] ;  /* 0x0000400022067984 */ /* 0x000fe80000000a00 */
[----:B------:R-:W-:Y:S04]  /*0c20*/  STS.64 [R34], R4 ;  /* 0x0000000422007388 */ /* 0x000fe80000000a00 */
[----:B------:R-:W0:Y:S02]  /*0c30*/  LDS.64 R8, [R2+0x40] ;  /* 0x0000400002087984 */ /* 0x000e240000000a00 */
[----:B0-----:R-:W-:Y:S01]  /*0c40*/  FADD R6, R6, R8 ;  /* 0x0000000806067221 */ /* 0x001fe20000000000 */
[----:B------:R-:W-:-:S02]  /*0c50*/  FADD R7, R7, R9 ;  /* 0x0000000907077221 */ /* 0x000fc40000000000 */
[----:B------:R-:W-:Y:S04]  /*0c60*/  LDS.64 R8, [R34+0x20] ;  /* 0x0000200022087984 */ /* 0x000fe80000000a00 */
[----:B------:R-:W-:Y:S04]  /*0c70*/  STS.64 [R34+0x40], R6 ;  /* 0x0000400622007388 */ /* 0x000fe80000000a00 */
        /* <DEDUP_REMOVED lines=67> */
[----:B------:R-:W-:-:S05]  /*10b0*/  FADD R5, R11, R5 ;  /* 0x000000050b057221 */ /* 0x000fca0000000000 */
[----:B------:R1:W-:Y:S02]  /*10c0*/  STS.64 [R34+0x78], R4 ;  /* 0x0000780422007388 */ /* 0x0003e40000000a00 */
.L_x_10:
[----:B------:R-:W-:Y:S05]  /*10d0*/  BSYNC.RECONVERGENT B0 ;  /* 0x0000000000007941 */ /* 0x000fea0003800200 */
.L_x_9:
[----:B------:R-:W-:Y:S01]  /*10e0*/  BAR.SYNC.DEFER_BLOCKING 0x0 ;  /* 0x0000000000007b1d */ /* 0x000fe20000010000 */
[----:B------:R-:W-:Y:S02]  /*10f0*/  UIADD3 UR7, UPT, UPT, UR5, 0x1, URZ ;  /* 0x0000000105077890 */ /* 0x000fe4000fffe0ff */
[----:B------:R-:W-:Y:S02]  /*1100*/  ULEA.HI UR6, UR5, UR5, URZ, 0x1 ;  /* 0x0000000505067291 */ /* 0x000fe4000f8f08ff */
[----:B------:R-:W-:Y:S02]  /*1110*/  UISETP.GT.U32.AND UP0, UPT, UR7, 0x2, UPT ;  /* 0x000000020700788c */ /* 0x000fe4000bf04070 */
[----:B------:R-:W-:-:S07]  /*1120*/  USHF.R.S32.HI UR5, URZ, 0x1, UR6 ;  /* 0x00000001ff057899 */ /* 0x000fce0008011406 */
[----:B------:R-:W-:Y:S05]  /*1130*/  BRA.U UP0, `(.L_x_11) ;  /* 0xfffffff900907547 */ /* 0x000fea000b83ffff */
[----:B------:R-:W-:-:S13]  /*1140*/  ISETP.NE.AND P0, PT, R35, RZ, PT ;  /* 0x000000ff2300720c */ /* 0x000fda0003f05270 */
[----:B------:R-:W-:Y:S05]  /*1150*/  @P0 EXIT ;  /* 0x000000000000094d */ /* 0x000fea0003800000 */
[----:B------:R-:W2:Y:S01]  /*1160*/  S2UR UR5, SR_CgaCtaId ;  /* 0x00000000000579c3 */ /* 0x000ea20000008800 */
[----:B------:R-:W-:Y:S01]  /*1170*/  UMOV UR4, 0x400 ;  /* 0x0000040000047882 */ /* 0x000fe20000000000 */
[----:B01----:R-:W-:-:S06]  /*1180*/  SHF.L.U32 R5, R0, 0x4, RZ ;  /* 0x0000000400057819 */ /* 0x003fcc00000006ff */
[----:B------:R-:W0:Y:S01]  /*1190*/  LDC.64 R2, c[0x0][0x388] ;  /* 0x0000e200ff027b82 */ /* 0x000e220000000a00 */
[----:B--2---:R-:W-:Y:S01]  /*11a0*/  ULEA UR4, UR5, UR4, 0x18 ;  /* 0x0000000405047291 */ /* 0x004fe2000f8ec0ff */
[----:B0-----:R-:W-:-:S08]  /*11b0*/  IMAD.WIDE.U32 R2, R5, 0x8, R2 ;  /* 0x0000000805027825 */ /* 0x001fd000078e0002 */
[----:B------:R-:W0:Y:S04]  /*11c0*/  LDS.128 R8, [UR4] ;  /* 0x00000004ff087984 */ /* 0x000e280008000c00 */
[----:B------:R-:W1:Y:S04]  /*11d0*/  LDS.128 R12, [UR4+0x40] ;  /* 0x00004004ff0c7984 */ /* 0x000e680008000c00 */
[----:B------:R-:W2:Y:S04]  /*11e0*/  LDS.128 R16, [UR4+0x20] ;  /* 0x00002004ff107984 */ /* 0x000ea80008000c00 */
[----:B------:R-:W3:Y:S04]  /*11f0*/  LDS.128 R20, [UR4+0x60] ;  /* 0x00006004ff147984 */ /* 0x000ee80008000c00 */
[----:B------:R-:W4:Y:S04]  /*1200*/  LDS.128 R24, [UR4+0x10] ;  /* 0x00001004ff187984 */ /* 0x000f280008000c00 */
[----:B------:R-:W5:Y:S04]  /*1210*/  LDS.128 R28, [UR4+0x50] ;  /* 0x00005004ff1c7984 */ /* 0x000f680008000c00 */
[----:B------:R-:W5:Y:S04]  /*1220*/  LDS.128 R32, [UR4+0x30] ;  /* 0x00003004ff207984 */ /* 0x000f680008000c00 */
[----:B------:R-:W5:Y:S04]  /*1230*/  LDS.128 R36, [UR4+0x70] ;  /* 0x00007004ff247984 */ /* 0x000f680008000c00 */
[----:B0-----:R-:W-:Y:S04]  /*1240*/  STG.E.64 desc[UR8][R2.64], R8 ;  /* 0x0000000802007986 */ /* 0x001fe8000c101b08 */
[----:B------:R-:W-:Y:S04]  /*1250*/  STG.E.64 desc[UR8][R2.64+0x8], R10 ;  /* 0x0000080a02007986 */ /* 0x000fe8000c101b08 */
[----:B-1----:R-:W-:Y:S04]  /*1260*/  STG.E.64 desc[UR8][R2.64+0x40], R12 ;  /* 0x0000400c02007986 */ /* 0x002fe8000c101b08 */
[----:B------:R-:W-:Y:S04]  /*1270*/  STG.E.64 desc[UR8][R2.64+0x48], R14 ;  /* 0x0000480e02007986 */ /* 0x000fe8000c101b08 */
[----:B--2---:R-:W-:Y:S04]  /*1280*/  STG.E.64 desc[UR8][R2.64+0x20], R16 ;  /* 0x0000201002007986 */ /* 0x004fe8000c101b08 */
[----:B------:R-:W-:Y:S04]  /*1290*/  STG.E.64 desc[UR8][R2.64+0x28], R18 ;  /* 0x0000281202007986 */ /* 0x000fe8000c101b08 */
[----:B---3--:R-:W-:Y:S04]  /*12a0*/  STG.E.64 desc[UR8][R2.64+0x60], R20 ;  /* 0x0000601402007986 */ /* 0x008fe8000c101b08 */
[----:B------:R-:W-:Y:S04]  /*12b0*/  STG.E.64 desc[UR8][R2.64+0x68], R22 ;  /* 0x0000681602007986 */ /* 0x000fe8000c101b08 */
[----:B----4-:R-:W-:Y:S04]  /*12c0*/  STG.E.64 desc[UR8][R2.64+0x10], R24 ;  /* 0x0000101802007986 */ /* 0x010fe8000c101b08 */
[----:B------:R-:W-:Y:S04]  /*12d0*/  STG.E.64 desc[UR8][R2.64+0x18], R26 ;  /* 0x0000181a02007986 */ /* 0x000fe8000c101b08 */
[----:B-----5:R-:W-:Y:S04]  /*12e0*/  STG.E.64 desc[UR8][R2.64+0x50], R28 ;  /* 0x0000501c02007986 */ /* 0x020fe8000c101b08 */
[----:B------:R-:W-:Y:S04]  /*12f0*/  STG.E.64 desc[UR8][R2.64+0x58], R30 ;  /* 0x0000581e02007986 */ /* 0x000fe8000c101b08 */
[----:B------:R-:W-:Y:S04]  /*1300*/  STG.E.64 desc[UR8][R2.64+0x30], R32 ;  /* 0x0000302002007986 */ /* 0x000fe8000c101b08 */
[----:B------:R-:W-:Y:S04]  /*1310*/  STG.E.64 desc[UR8][R2.64+0x38], R34 ;  /* 0x0000382202007986 */ /* 0x000fe8000c101b08 */
[----:B------:R-:W-:Y:S04]  /*1320*/  STG.E.64 desc[UR8][R2.64+0x70], R36 ;  /* 0x0000702402007986 */ /* 0x000fe8000c101b08 */
[----:B------:R-:W-:Y:S01]  /*1330*/  STG.E.64 desc[UR8][R2.64+0x78], R38 ;  /* 0x0000782602007986 */ /* 0x000fe2000c101b08 */
[----:B------:R-:W-:Y:S05]  /*1340*/  EXIT ;  /* 0x000000000000794d */ /* 0x000fea0003800000 */
.L_x_12:
        /* <DEDUP_REMOVED lines=11> */
.L_x_81:


//--------------------- .text._Z14_get_q1densityPK6float2PS_mm --------------------------
	.section	.text._Z14_get_q1densityPK6float2PS_mm,"ax",@progbits
	.align	128
        .global         _Z14_get_q1densityPK6float2PS_mm
        .type           _Z14_get_q1densityPK6float2PS_mm,@function
        .size           _Z14_get_q1densityPK6float2PS_mm,(.L_x_76 - _Z14_get_q1densityPK6float2PS_mm)
        .other          _Z14_get_q1densityPK6float2PS_mm,@"STO_CUDA_ENTRY STV_DEFAULT"
_Z14_get_q1densityPK6float2PS_mm:
.text._Z14_get_q1densityPK6float2PS_mm:
        /* <DEDUP_REMOVED lines=11> */
[----:B------:R-:W-:Y:S01]  /*00b0*/  CS2R R8, SRZ ;  /* 0x0000000000087805 */ /* 0x000fe2000001ff00 */
[----:B------:R-:W3:Y:S01]  /*00c0*/  LDCU.64 UR10, c[0x0][0x380] ;  /* 0x00007000ff0a77ac */ /* 0x000ee20008000a00 */
[----:B-1----:R-:W-:-:S04]  /*00d0*/  SHF.L.U32 R2, R2, UR5, RZ ;  /* 0x0000000502027c19 */ /* 0x002fc800080006ff */
[----:B------:R-:W-:-:S04]  /*00e0*/  SHF.R.S32.HI R5, RZ, 0x1f, R2 ;  /* 0x0000001fff057819 */ /* 0x000fc80000011402 */
[--C-:B------:R-:W-:Y:S02]  /*00f0*/  SHF.R.U64 R2, R2, 0x1, R5.reuse ;  /* 0x0000000102027819 */ /* 0x100fe40000001205 */
[----:B------:R-:W-:Y:S01]  /*0100*/  SHF.R.U32.HI R4, RZ, 0x1, R5 ;  /* 0x00000001ff047819 */ /* 0x000fe20000011605 */
[----:B0-----:R-:W-:-:S05]  /*0110*/  IMAD R6, R3, UR4, R0 ;  /* 0x0000000403067c24 */ /* 0x001fca000f8e0200 */
[----:B------:R-:W-:-:S04]  /*0120*/  ISETP.GT.U32.AND P0, PT, R2, R6, PT ;  /* 0x000000060200720c */ /* 0x000fc80003f04070 */
[----:B------:R-:W-:-:S13]  /*0130*/  ISETP.GT.U32.AND.EX P0, PT, R4, RZ, PT, P0 ;  /* 0x000000ff0400720c */ /* 0x000fda0003f04100 */
[----:B--23--:R-:W-:Y:S05]  /*0140*/  @!P0 BRA `(.L_x_14) ;  /* 0x0000000800cc8947 */ /* 0x00cfea0003800000 */
[----:B------:R-:W0:Y:S01]  /*0150*/  LDC R7, c[0x0][0x370] ;  /* 0x0000dc00ff077b82 */ /* 0x000e220000000800 */
[----:B------:R-:W-:Y:S01]  /*0160*/  MOV R24, RZ ;  /* 0x000000ff00187202 */ /* 0x000fe20000000f00 */
[----:B------:R-:W-:Y:S01]  /*0170*/  BSSY.RECONVERGENT B1, `(.L_x_15) ;  /* 0x0000025000017945 */ /* 0x000fe20003800200 */
[----:B0-----:R-:W-:-:S05]  /*0180*/  IMAD R7, R7, UR4, RZ ;  /* 0x0000000407077c24 */ /* 0x001fca000f8e02ff */
[----:B------:R-:W-:-:S04]  /*0190*/  IADD3 R17, P0, PT, R7, R6, RZ ;  /* 0x0000000607117210 */ /* 0x000fc80007f1e0ff */
[----:B------:R-:W-:Y:S02]  /*01a0*/  IADD3.X R19, PT, PT, RZ, R24, RZ, P0, !PT ;  /* 0x00000018ff137210 */ /* 0x000fe400007fe4ff */
[----:B------:R-:W-:Y:S02]  /*01b0*/  ISETP.GT.U32.AND P1, PT, R2, R17, PT ;  /* 0x000000110200720c */ /* 0x000fe40003f24070 */
[----:B------:R-:W-:Y:S02]  /*01c0*/  ISETP.GE.U32.AND P0, PT, R17, R2, PT ;  /* 0x000000021100720c */ /* 0x000fe40003f06070 */
[----:B------:R-:W-:Y:S02]  /*01d0*/  ISETP.GT.U32.AND.EX P1, PT, R4, R19, PT, P1 ;  /* 0x000000130400720c */ /* 0x000fe40003f24110 */
[----:B------:R-:W-:Y:S02]  /*01e0*/  ISETP.GE.U32.AND.EX P0, PT, R19, R4, PT, P0 ;  /* 0x000000041300720c */ /* 0x000fe40003f06100 */
[----:B------:R-:W-:-:S02]  /*01f0*/  SEL R16, R2, R17, P1 ;  /* 0x0000001102107207 */ /* 0x000fc40000800000 */
[----:B------:R-:W-:Y:S02]  /*0200*/  SEL R12, RZ, 0x1, P0 ;  /* 0x00000001ff0c7807 */ /* 0x000fe40000000000 */
[----:B------:R-:W-:Y:S02]  /*0210*/  SEL R8, R4, R19, P1 ;  /* 0x0000001304087207 */ /* 0x000fe40000800000 */
[----:B------:R-:W-:-:S04]  /*0220*/  IADD3 R16, P0, P1, R16, -R17, -R12 ;  /* 0x8000001110107210 */ /* 0x000fc8000791e80c */
[----:B------:R-:W-:-:S04]  /*0230*/  IADD3.X R5, PT, PT, R8, -0x1, ~R19, P0, P1 ;  /* 0xffffffff08057810 */ /* 0x000fc800007e2c13 */
[----:B------:R-:W-:-:S13]  /*0240*/  ISETP.NE.U32.AND P0, PT, R5, RZ, PT ;  /* 0x000000ff0500720c */ /* 0x000fda0003f05070 */
[----:B------:R-:W-:Y:S05]  /*0250*/  @P0 BRA `(.L_x_16) ;  /* 0x0000000000500947 */ /* 0x000fea0003800000 */
[----:B------:R-:W0:Y:S01]  /*0260*/  I2F.U32.RP R5, R7 ;  /* 0x0000000700057306 */ /* 0x000e220000209000 */
[----:B------:R-:W-:Y:S02]  /*0270*/  IADD3 R11, PT, PT, RZ, -R7, RZ ;  /* 0x80000007ff0b7210 */ /* 0x000fe40007ffe0ff */
[----:B------:R-:W-:-:S05]  /*0280*/  ISETP.NE.U32.AND P2, PT, R7, RZ, PT ;  /* 0x000000ff0700720c */ /* 0x000fca0003f45070 */
[----:B0-----:R-:W0:Y:S02]  /*0290*/  MUFU.RCP R5, R5 ;  /* 0x0000000500057308 */ /* 0x001e240000001000 */
[----:B0-----:R-:W-:-:S06]  /*02a0*/  IADD3 R8, PT, PT, R5, 0xffffffe, RZ ;  /* 0x0ffffffe05087810 */ /* 0x001fcc0007ffe0ff */
[----:B------:R0:W1:Y:S02]  /*02b0*/  F2I.FTZ.U32.TRUNC.NTZ R9, R8 ;  /* 0x0000000800097305 */ /* 0x000064000021f000 */
[----:B0-----:R-:W-:Y:S01]  /*02c0*/  MOV R8, RZ ;  /* 0x000000ff00087202 */ /* 0x001fe20000000f00 */
[----:B-1----:R-:W-:-:S04]  /*02d0*/  IMAD R11, R11, R9, RZ ;  /* 0x000000090b0b7224 */ /* 0x002fc800078e02ff */
[----:B------:R-:W-:-:S06]  /*02e0*/  IMAD.HI.U32 R9, R9, R11, R8 ;  /* 0x0000000b09097227 */ /* 0x000fcc00078e0008 */
[----:B------:R-:W-:-:S05]  /*02f0*/  IMAD.HI.U32 R8, R9, R16, RZ ;  /* 0x0000001009087227 */ /* 0x000fca00078e00ff */
[----:B------:R-:W-:-:S05]  /*0300*/  IADD3 R9, PT, PT, -R8, RZ, RZ ;  /* 0x000000ff08097210 */ /* 0x000fca0007ffe1ff */
[----:B------:R-:W-:Y:S02]  /*0310*/  IMAD R16, R7, R9, R16 ;  /* 0x0000000907107224 */ /* 0x000fe400078e0210 */
[----:B------:R-:W-:-:S03]  /*0320*/  HFMA2 R9, -RZ, RZ, 0, 0 ;  /* 0x00000000ff097431 */ /* 0x000fc600000001ff */
[----:B------:R-:W-:-:S13]  /*0330*/  ISETP.GE.U32.AND P0, PT, R16, R7, PT ;  /* 0x000000071000720c */ /* 0x000fda0003f06070 */
[----:B------:R-:W-:Y:S02]  /*0340*/  @P0 IADD3 R16, PT, PT, -R7, R16, RZ ;  /* 0x0000001007100210 */ /* 0x000fe40007ffe1ff */
[----:B------:R-:W-:Y:S02]  /*0350*/  @P0 IADD3 R8, PT, PT, R8, 0x1, RZ ;  /* 0x0000000108080810 */ /* 0x000fe40007ffe0ff */
[----:B------:R-:W-:-:S13]  /*0360*/  ISETP.GE.U32.AND P1, PT, R16, R7, PT ;  /* 0x000000071000720c */ /* 0x000fda0003f26070 */
[----:B------:R-:W-:Y:S02]  /*0370*/  @P1 IADD3 R8, PT, PT, R8, 0x1, RZ ;  /* 0x0000000108081810 */ /* 0x000fe40007ffe0ff */
[----:B------:R-:W-:Y:S01]  /*0380*/  @!P2 LOP3.LUT R8, RZ, R7, RZ, 0x33, !PT ;  /* 0x00000007ff08a212 */ /* 0x000fe200078e33ff */
[----:B------:R-:W-:Y:S06]  /*0390*/  BRA `(.L_x_17) ;  /* 0x0000000000087947 */ /* 0x000fec0003800000 */
.L_x_16:
[----:B------:R-:W-:-:S07]  /*03a0*/  MOV R14, 0x3c0 ;  /* 0x000003c0000e7802 */ /* 0x000fce0000000f00 */
[----:B------:R-:W-:Y:S05]  /*03b0*/  CALL.REL.NOINC `($__internal_0_$__cuda_sm20_div_u64) ;  /* 0x0000001400407944 */ /* 0x000fea0003c00000 */
.L_x_17:
[----:B------:R-:W-:Y:S05]  /*03c0*/  BSYNC.RECONVERGENT B1 ;  /* 0x0000000000017941 */ /* 0x000fea0003800200 */
.L_x_15:
[----:B------:R-:W-:Y:S01]  /*03d0*/  IADD3 R12, P0, PT, R8, R12, RZ ;  /* 0x0000000c080c7210 */ /* 0x000fe20007f1e0ff */
[----:B------:R-:W0:Y:S01]  /*03e0*/  LDC R5, c[0x0][0x390] ;  /* 0x0000e400ff057b82 */ /* 0x000e220000000800 */
[----:B------:R-:W-:Y:S01]  /*03f0*/  MOV R10, 0x1 ;  /* 0x00000001000a7802 */ /* 0x000fe20000000f00 */
[----:B------:R-:W-:Y:S01]  /*0400*/  BSSY.RECONVERGENT B1, `(.L_x_18) ;  /* 0x0000036000017945 */ /* 0x000fe20003800200 */
[----:B------:R-:W-:Y:S01]  /*0410*/  IADD3.X R8, PT, PT, RZ, R9, RZ, P0, !PT ;  /* 0x00000009ff087210 */ /* 0x000fe200007fe4ff */
[----:B------:R-:W-:Y:S01]  /*0420*/  HFMA2 R11, -RZ, RZ, 0, 0 ;  /* 0x00000000ff0b7431 */ /* 0x000fe200000001ff */
[C---:B------:R-:W-:Y:S02]  /*0430*/  LOP3.LUT R9, R12.reuse, 0x1, RZ, 0xc0, !PT ;  /* 0x000000010c097812 */ /* 0x040fe400078ec0ff */
[----:B------:R-:W-:Y:S02]  /*0440*/  CS2R R14, SRZ ;  /* 0x00000000000e7805 */ /* 0x000fe4000001ff00 */
[----:B------:R-:W-:-:S02]  /*0450*/  ISETP.NE.U32.AND P1, PT, R12, RZ, PT ;  /* 0x000000ff0c00720c */ /* 0x000fc40003f25070 */
[----:B------:R-:W-:Y:S02]  /*0460*/  ISETP.NE.U32.AND P0, PT, R9, 0x1, PT ;  /* 0x000000010900780c */ /* 0x000fe40003f05070 */
[----:B------:R-:W-:Y:S02]  /*0470*/  MOV R12, 0xffffffff ;  /* 0xffffffff000c7802 */ /* 0x000fe40000000f00 */
[----:B------:R-:W-:Y:S02]  /*0480*/  ISETP.NE.U32.AND.EX P0, PT, RZ, RZ, PT, P0 ;  /* 0x000000ffff00720c */ /* 0x000fe40003f05100 */
[----:B------:R-:W-:Y:S02]  /*0490*/  ISETP.NE.AND.EX P1, PT, R8, RZ, PT, P1 ;  /* 0x000000ff0800720c */ /* 0x000fe40003f25310 */
[----:B------:R-:W-:Y:S02]  /*04a0*/  CS2R R8, SRZ ;  /* 0x0000000000087805 */ /* 0x000fe4000001ff00 */
[----:B0-----:R-:W-:-:S02]  /*04b0*/  SHF.L.U32 R25, R10, R5, RZ ;  /* 0x000000050a197219 */ /* 0x001fc400000006ff */
[CC--:B------:R-:W-:Y:S02]  /*04c0*/  SHF.L.U64.HI R27, R12.reuse, R5.reuse, 0xffffffff ;  /* 0xffffffff0c1b7419 */ /* 0x0c0fe40000010205 */
[----:B------:R-:W-:Y:S02]  /*04d0*/  SHF.L.U32 R5, R12, R5, RZ ;  /* 0x000000050c057219 */ /* 0x000fe400000006ff */
[----:B------:R-:W-:Y:S01]  /*04e0*/  CS2R R12, SRZ ;  /* 0x00000000000c7805 */ /* 0x000fe2000001ff00 */
[----:B------:R-:W-:Y:S06]  /*04f0*/  @!P0 BRA `(.L_x_19) ;  /* 0x0000000000988947 */ /* 0x000fec0003800000 */
[----:B------:R-:W0:Y:S01]  /*0500*/  LDCU.64 UR8, c[0x0][0x380] ;  /* 0x00007000ff0877ac */ /* 0x000e220008000a00 */
[----:B------:R-:W-:Y:S02]  /*0510*/  LOP3.LUT R11, R6, R5, RZ, 0x30, !PT ;  /* 0x00000005060b7212 */ /* 0x000fe400078e30ff */
[----:B------:R-:W-:Y:S02]  /*0520*/  LOP3.LUT R10, R5, R6, RZ, 0xc0, !PT ;  /* 0x00000006050a7212 */ /* 0x000fe400078ec0ff */
[----:B------:R-:W-:Y:S02]  /*0530*/  LOP3.LUT R6, R24, R27, RZ, 0x30, !PT ;  /* 0x0000001b18067212 */ /* 0x000fe400078e30ff */
[----:B------:R-:W-:Y:S02]  /*0540*/  LOP3.LUT R13, R27, R24, RZ, 0xc0, !PT ;  /* 0x000000181b0d7212 */ /* 0x000fe400078ec0ff */
[----:B------:R-:W-:Y:S02]  /*0550*/  SHF.L.U32 R9, R11, 0x3, RZ ;  /* 0x000000030b097819 */ /* 0x000fe400000006ff */
[----:B------:R-:W-:-:S02]  /*0560*/  SHF.L.U32 R8, R10, 0x4, RZ ;  /* 0x000000040a087819 */ /* 0x000fc400000006ff */
[----:B------:R-:W-:Y:S02]  /*0570*/  SHF.L.U64.HI R11, R11, 0x3, R6 ;  /* 0x000000030b0b7819 */ /* 0x000fe40000010206 */
[----:B------:R-:W-:Y:S02]  /*0580*/  SHF.L.U64.HI R6, R10, 0x4, R13 ;  /* 0x000000040a067819 */ /* 0x000fe4000001020d */
[----:B------:R-:W-:Y:S02]  /*0590*/  LOP3.LUT R8, R8, R9, RZ, 0xfc, !PT ;  /* 0x0000000908087212 */ /* 0x000fe400078efcff */
[----:B------:R-:W-:Y:S02]  /*05a0*/  LOP3.LUT R6, R6, R11, RZ, 0xfc, !PT ;  /* 0x0000000b06067212 */ /* 0x000fe400078efcff */
[----:B0-----:R-:W-:-:S04]  /*05b0*/  IADD3 R8, P0, PT, R8, UR8, RZ ;  /* 0x0000000808087c10 */ /* 0x001fc8000ff1e0ff */
[----:B------:R-:W-:-:S03]  /*05c0*/  IADD3.X R9, PT, PT, R6, UR9, RZ, P0, !PT ;  /* 0x0000000906097c10 */ /* 0x000fc600087fe4ff */
[----:B------:R-:W-:-:S03]  /*05d0*/  IMAD.WIDE R10, R25, 0x8, R8 ;  /* 0x00000008190a7825 */ /* 0x000fc600078e0208 */
[----:B------:R-:W2:Y:S04]  /*05e0*/  LDG.E.64 R8, desc[UR6][R8.64] ;  /* 0x0000000608087981 */ /* 0x000ea8000c1e1b00 */
[----:B------:R-:W3:Y:S01]  /*05f0*/  LDG.E.64 R10, desc[UR6][R10.64] ;  /* 0x000000060a0a7981 */ /* 0x000ee2000c1e1b00 */
[----:B------:R-:W-:Y:S01]  /*0600*/  MOV R24, R19 ;  /* 0x0000001300187202 */ /* 0x000fe20000000f00 */
[CC--:B--2---:R-:W-:Y:S01]  /*0610*/  FMUL R13, R9.reuse, R9.reuse ;  /* 0x00000009090d7220 */ /* 0x0c4fe20000400000 */
[C---:B------:R-:W-:Y:S01]  /*0620*/  FMUL R12, R8.reuse, R9 ;  /* 0x00000009080c7220 */ /* 0x040fe20000400000 */
[CC--:B---3--:R-:W-:Y:S01]  /*0630*/  FMUL R15, R9.reuse, R11.reuse ;  /* 0x0000000b090f7220 */ /* 0x0c8fe20000400000 */
[----:B------:R-:W-:Y:S01]  /*0640*/  FMUL R6, R9, R10 ;  /* 0x0000000a09067220 */ /* 0x000fe20000400000 */
[C---:B------:R-:W-:Y:S01]  /*0650*/  FFMA R13, R8.reuse, R8, R13 ;  /* 0x00000008080d7223 */ /* 0x040fe2000000000d */
[-C--:B------:R-:W-:Y:S01]  /*0660*/  FMUL R21, R11, R11.reuse ;  /* 0x0000000b0b157220 */ /* 0x080fe20000400000 */
[CC--:B------:R-:W-:Y:S01]  /*0670*/  FFMA R15, R8.reuse, R10.reuse, R15 ;  /* 0x0000000a080f7223 */ /* 0x0c0fe2000000000f */
[CCC-:B------:R-:W-:Y:S01]  /*0680*/  FFMA R14, R8.reuse, R11.reuse, -R6.reuse ;  /* 0x0000000b080e7223 */ /* 0x1c0fe20000000806 */
[-C--:B------:R-:W-:Y:S01]  /*0690*/  FFMA R16, R8, -R11.reuse, R6 ;  /* 0x8000000b08107223 */ /* 0x080fe20000000006 */
[C---:B------:R-:W-:Y:S01]  /*06a0*/  FMUL R8, R10.reuse, R11 ;  /* 0x0000000b0a087220 */ /* 0x040fe20000400000 */
[----:B------:R-:W-:Y:S01]  /*06b0*/  FFMA R21, R10, R10, R21 ;  /* 0x0000000a0a157223 */ /* 0x000fe20000000015 */
[----:B------:R-:W-:Y:S01]  /*06c0*/  FADD R9, R12, -R12 ;  /* 0x8000000c0c097221 */ /* 0x000fe20000000000 */
[----:B------:R-:W-:Y:S01]  /*06d0*/  FADD R12, RZ, R15 ;  /* 0x0000000fff0c7221 */ /* 0x000fe20000000000 */
[----:B------:R-:W-:Y:S01]  /*06e0*/  FADD R10, R8, -R8 ;  /* 0x80000008080a7221 */ /* 0x000fe20000000000 */
[----:B------:R-:W-:Y:S01]  /*06f0*/  FADD R8, RZ, R13 ;  /* 0x0000000dff087221 */ /* 0x000fe20000000000 */
[----:B------:R-:W-:Y:S01]  /*0700*/  FADD R13, RZ, R14 ;  /* 0x0000000eff0d7221 */ /* 0x000fe20000000000 */
[----:B------:R-:W-:Y:S01]  /*0710*/  MOV R6, R17 ;  /* 0x0000001100067202 */ /* 0x000fe20000000f00 */
[----:B------:R-:W-:Y:S01]  /*0720*/  FADD R9, RZ, R9 ;  /* 0x00000009ff097221 */ /* 0x000fe20000000000 */
[----:B------:R-:W-:Y:S01]  /*0730*/  FADD R11, RZ, R16 ;  /* 0x00000010ff0b7221 */ /* 0x000fe20000000000 */
[----:B------:R-:W-:Y:S01]  /*0740*/  FADD R14, RZ, R21 ;  /* 0x00000015ff0e7221 */ /* 0x000fe20000000000 */
[----:B------:R-:W-:-:S07]  /*0750*/  FADD R15, RZ, R10 ;  /* 0x0000000aff0f7221 */ /* 0x000fce0000000000 */
.L_x_19:
[----:B------:R-:W-:Y:S05]  /*0760*/  BSYNC.RECONVERGENT B1 ;  /* 0x0000000000017941 */ /* 0x000fea0003800200 */
.L_x_18:
[----:B------:R-:W-:Y:S01]  /*0770*/  MOV R10, R12 ;  /* 0x0000000c000a7202 */ /* 0x000fe20000000f00 */
[----:B------:R-:W-:Y:S06]  /*0780*/  @!P1 BRA `(.L_x_14) ;  /* 0x00000004003c9947 */ /* 0x000fec0003800000 */
.L_x_20:
        /* <DEDUP_REMOVED lines=11> */
[----:B------:R-:W-:Y:S02]  /*0840*/  IADD3.X R19, PT, PT, R16, UR11, RZ, P0, !PT ;  /* 0x0000000b10137c10 */ /* 0x000fe400087fe4ff */
[----:B------:R-:W-:-:S03]  /*0850*/  IADD3 R6, P0, PT, R7, R6, RZ ;  /* 0x0000000607067210 */ /* 0x000fc60007f1e0ff */
[----:B------:R-:W2:Y:S01]  /*0860*/  LDG.E.64 R16, desc[UR6][R18.64] ;  /* 0x0000000612107981 */ /* 0x000ea2000c1e1b00 */
[----:B------:R-:W-:Y:S01]  /*0870*/  IADD3.X R24, PT, PT, RZ, R24, RZ, P0, !PT ;  /* 0x00000018ff187210 */ /* 0x000fe200007fe4ff */
[----:B------:R-:W-:Y:S01]  /*0880*/  IMAD.WIDE R28, R25, 0x8, R18 ;  /* 0x00000008191c7825 */ /* 0x000fe200078e0212 */
[----:B------:R-:W-:Y:S02]  /*0890*/  LOP3.LUT R22, R6, R5, RZ, 0x30, !PT ;  /* 0x0000000506167212 */ /* 0x000fe400078e30ff */
[----:B------:R-:W-:Y:S02]  /*08a0*/  LOP3.LUT R21, R24, R27, RZ, 0x30, !PT ;  /* 0x0000001b18157212 */ /* 0x000fe400078e30ff */
[----:B------:R-:W-:Y:S02]  /*08b0*/  LOP3.LUT R23, R6, R5, RZ, 0xc0, !PT ;  /* 0x0000000506177212 */ /* 0x000fe400078ec0ff */
[----:B------:R-:W-:Y:S01]  /*08c0*/  LOP3.LUT R26, R24, R27, RZ, 0xc0, !PT ;  /* 0x0000001b181a7212 */ /* 0x000fe200078ec0ff */
[----:B------:R-:W3:Y:S01]  /*08d0*/  LDG.E.64 R18, desc[UR6][R28.64] ;  /* 0x000000061c127981 */ /* 0x000ee2000c1e1b00 */
[----:B------:R-:W-:-:S02]  /*08e0*/  SHF.L.U64.HI R20, R22, 0x3, R21 ;  /* 0x0000000316147819 */ /* 0x000fc40000010215 */
[C---:B------:R-:W-:Y:S02]  /*08f0*/  SHF.L.U64.HI R21, R23.reuse, 0x4, R26 ;  /* 0x0000000417157819 */ /* 0x040fe4000001021a */
[----:B------:R-:W-:Y:S02]  /*0900*/  SHF.L.U32 R22, R22, 0x3, RZ ;  /* 0x0000000316167819 */ /* 0x000fe400000006ff */
[----:B------:R-:W-:-:S04]  /*0910*/  SHF.L.U32 R23, R23, 0x4, RZ ;  /* 0x0000000417177819 */ /* 0x000fc800000006ff */
[----:B------:R-:W-:Y:S02]  /*0920*/  LOP3.LUT R22, R23, R22, RZ, 0xfc, !PT ;  /* 0x0000001617167212 */ /* 0x000fe400078efcff */
[----:B------:R-:W-:Y:S02]  /*0930*/  LOP3.LUT R21, R21, R20, RZ, 0xfc, !PT ;  /* 0x0000001415157212 */ /* 0x000fe400078efcff */
[----:B------:R-:W-:-:S04]  /*0940*/  IADD3 R20, P0, PT, R22, UR10, RZ ;  /* 0x0000000a16147c10 */ /* 0x000fc8000ff1e0ff */
[----:B------:R-:W-:-:S03]  /*0950*/  IADD3.X R21, PT, PT, R21, UR11, RZ, P0, !PT ;  /* 0x0000000b15157c10 */ /* 0x000fc600087fe4ff */
[----:B------:R-:W-:-:S03]  /*0960*/  IMAD.WIDE R22, R25, 0x8, R20 ;  /* 0x0000000819167825 */ /* 0x000fc600078e0214 */
[----:B------:R-:W4:Y:S04]  /*0970*/  LDG.E.64 R20, desc[UR6][R20.64] ;  /* 0x0000000614147981 */ /* 0x000f28000c1e1b00 */
[----:B------:R-:W5:Y:S01]  /*0980*/  LDG.E.64 R22, desc[UR6][R22.64] ;  /* 0x0000000616167981 */ /* 0x000f62000c1e1b00 */
[----:B------:R-:W-:-:S04]  /*0990*/  IADD3 R6, P0, PT, R7, R6, RZ ;  /* 0x0000000607067210 */ /* 0x000fc80007f1e0ff */
[----:B------:R-:W-:Y:S02]  /*09a0*/  IADD3.X R24, PT, PT, RZ, R24, RZ, P0, !PT ;  /* 0x00000018ff187210 */ /* 0x000fe400007fe4ff */
[----:B------:R-:W-:-:S04]  /*09b0*/  ISETP.GE.U32.AND P0, PT, R6, R2, PT ;  /* 0x000000020600720c */ /* 0x000fc80003f06070 */
[----:B------:R-:W-:Y:S01]  /*09c0*/  ISETP.GE.U32.AND.EX P0, PT, R24, R4, PT, P0 ;  /* 0x000000041800720c */ /* 0x000fe20003f06100 */
[----:B--2---:R-:W-:-:S04]  /*09d0*/  FMUL R26, R17, R17 ;  /* 0x00000011111a7220 */ /* 0x004fc80000400000 */
[----:B------:R-:W-:-:S04]  /*09e0*/  FFMA R26, R16, R16, R26 ;  /* 0x00000010101a7223 */ /* 0x000fc8000000001a */
[----:B------:R-:W-:Y:S01]  /*09f0*/  FADD R8, R26, R8 ;  /* 0x000000081a087221 */ /* 0x000fe20000000000 */
[C---:B------:R-:W-:Y:S01]  /*0a00*/  FMUL R26, R16.reuse, R17 ;  /* 0x00000011101a7220 */ /* 0x040fe20000400000 */
[CC--:B---3--:R-:W-:Y:S01]  /*0a10*/  FMUL R29, R17.reuse, R19.reuse ;  /* 0x00000013111d7220 */ /* 0x0c8fe20000400000 */
[-C--:B------:R-:W-:Y:S01]  /*0a20*/  FMUL R28, R17, R18.reuse ;  /* 0x00000012111c7220 */ /* 0x080fe20000400000 */
[-C--:B------:R-:W-:Y:S02]  /*0a30*/  FMUL R17, R19, R19.reuse ;  /* 0x0000001313117220 */ /* 0x080fe40000400000 */
[-C--:B------:R-:W-:Y:S02]  /*0a40*/  FFMA R29, R16, R18.reuse, R29 ;  /* 0x00000012101d7223 */ /* 0x080fe4000000001d */
[C---:B------:R-:W-:Y:S01]  /*0a50*/  FFMA R17, R18.reuse, R18, R17 ;  /* 0x0000001212117223 */ /* 0x040fe20000000011 */
[----:B------:R-:W-:Y:S01]  /*0a60*/  FMUL R18, R18, R19 ;  /* 0x0000001312127220 */ /* 0x000fe20000400000 */
[----:B------:R-:W-:-:S02]  /*0a70*/  FADD R26, R26, -R26 ;  /* 0x8000001a1a1a7221 */ /* 0x000fc40000000000 */
[----:B------:R-:W-:Y:S01]  /*0a80*/  FADD R14, R17, R14 ;  /* 0x0000000e110e7221 */ /* 0x000fe20000000000 */
[----:B------:R-:W-:Y:S01]  /*0a90*/  FADD R18, R18, -R18 ;  /* 0x8000001212127221 */ /* 0x000fe20000000000 */
[----:B------:R-:W-:Y:S01]  /*0aa0*/  FADD R9, R26, R9 ;  /* 0x000000091a097221 */ /* 0x000fe20000000000 */
[CCC-:B------:R-:W-:Y:S01]  /*0ab0*/  FFMA R26, R16.reuse, R19.reuse, -R28.reuse ;  /* 0x00000013101a7223 */ /* 0x1c0fe2000000081c */
[----:B------:R-:W-:Y:S01]  /*0ac0*/  FFMA R16, R16, -R19, R28 ;  /* 0x8000001310107223 */ /* 0x000fe2000000001c */
[C---:B------:R-:W-:Y:S01]  /*0ad0*/  FADD R12, R29.reuse, R12 ;  /* 0x0000000c1d0c7221 */ /* 0x040fe20000000000 */
[----:B------:R-:W-:Y:S01]  /*0ae0*/  FADD R10, R29, R10 ;  /* 0x0000000a1d0a7221 */ /* 0x000fe20000000000 */
[----:B------:R-:W-:Y:S01]  /*0af0*/  FADD R15, R18, R15 ;  /* 0x0000000f120f7221 */ /* 0x000fe20000000000 */
[----:B------:R-:W-:Y:S01]  /*0b00*/  FADD R11, R16, R11 ;  /* 0x0000000b100b7221 */ /* 0x000fe20000000000 */
[C---:B----4-:R-:W-:Y:S01]  /*0b10*/  FMUL R17, R21.reuse, R21 ;  /* 0x0000001515117220 */ /* 0x050fe20000400000 */
[C---:B-----5:R-:W-:Y:S01]  /*0b20*/  FMUL R29, R21.reuse, R23 ;  /* 0x00000017151d7220 */ /* 0x060fe20000400000 */
[----:B------:R-:W-:-:S02]  /*0b30*/  FMUL R18, R21, R22 ;  /* 0x0000001615127220 */ /* 0x000fc40000400000 */
[C---:B------:R-:W-:Y:S01]  /*0b40*/  FFMA R19, R20.reuse, R20, R17 ;  /* 0x0000001414137223 */ /* 0x040fe20000000011 */
[C---:B------:R-:W-:Y:S01]  /*0b50*/  FMUL R21, R20.reuse, R21 ;  /* 0x0000001514157220 */ /* 0x040fe20000400000 */
[CC--:B------:R-:W-:Y:S01]  /*0b60*/  FFMA R17, R20.reuse, R22.reuse, R29 ;  /* 0x0000001614117223 */ /* 0x0c0fe2000000001d */
[CCC-:B------:R-:W-:Y:S01]  /*0b70*/  FFMA R16, R20.reuse, R23.reuse, -R18.reuse ;  /* 0x0000001714107223 */ /* 0x1c0fe20000000812 */
[-C--:B------:R-:W-:Y:S01]  /*0b80*/  FFMA R20, R20, -R23.reuse, R18 ;  /* 0x8000001714147223 */ /* 0x080fe20000000012 */
[----:B------:R-:W-:Y:S01]  /*0b90*/  FADD R8, R8, R19 ;  /* 0x0000001308087221 */ /* 0x000fe20000000000 */
[-C--:B------:R-:W-:Y:S01]  /*0ba0*/  FMUL R19, R23, R23.reuse ;  /* 0x0000001717137220 */ /* 0x080fe20000400000 */
[----:B------:R-:W-:Y:S01]  /*0bb0*/  FADD R18, R21, -R21 ;  /* 0x8000001515127221 */ /* 0x000fe20000000000 */
[----:B------:R-:W-:Y:S01]  /*0bc0*/  FMUL R23, R22, R23 ;  /* 0x0000001716177220 */ /* 0x000fe20000400000 */
[----:B------:R-:W-:Y:S01]  /*0bd0*/  FADD R13, R26, R13 ;  /* 0x0000000d1a0d7221 */ /* 0x000fe20000000000 */
[----:B------:R-:W-:Y:S01]  /*0be0*/  FFMA R19, R22, R22, R19 ;  /* 0x0000001616137223 */ /* 0x000fe20000000013 */
[----:B------:R-:W-:Y:S01]  /*0bf0*/  FADD R9, R9, R18 ;  /* 0x0000001209097221 */ /* 0x000fe20000000000 */
[----:B------:R-:W-:Y:S01]  /*0c00*/  FADD R18, R23, -R23 ;  /* 0x8000001717127221 */ /* 0x000fe20000000000 */
[--C-:B------:R-:W-:Y:S01]  /*0c10*/  FADD R12, R12, R17.reuse ;  /* 0x000000110c0c7221 */ /* 0x100fe20000000000 */
[----:B------:R-:W-:Y:S01]  /*0c20*/  FADD R10, R10, R17 ;  /* 0x000000110a0a7221 */ /* 0x000fe20000000000 */
[----:B------:R-:W-:Y:S01]  /*0c30*/  FADD R14, R14, R19 ;  /* 0x000000130e0e7221 */ /* 0x000fe20000000000 */
[----:B------:R-:W-:Y:S01]  /*0c40*/  FADD R13, R13, R16 ;  /* 0x000000100d0d7221 */ /* 0x000fe20000000000 */
[----:B------:R-:W-:Y:S01]  /*0c50*/  FADD R11, R11, R20 ;  /* 0x000000140b0b7221 */ /* 0x000fe20000000000 */
[----:B------:R-:W-:Y:S01]  /*0c60*/  FADD R15, R15, R18 ;  /* 0x000000120f0f7221 */ /* 0x000fe20000000000 */
[----:B------:R-:W-:Y:S06]  /*0c70*/  @!P0 BRA `(.L_x_20) ;  /* 0xfffffff800c48947 */ /* 0x000fec000383ffff */
.L_x_14:
[----:B------:R-:W-:Y:S05]  /*0c80*/  BSYNC.RECONVERGENT B0 ;  /* 0x0000000000007941 */ /* 0x000fea0003800200 */
.L_x_13:
[----:B------:R-:W0:Y:S01]  /*0c90*/  S2UR UR5, SR_CgaCtaId ;  /* 0x00000000000579c3 */ /* 0x000e220000008800 */
[----:B------:R-:W-:Y:S01]  /*0ca0*/  UMOV UR4, 0x400 ;  /* 0x0000040000047882 */ /* 0x000fe20000000000 */
[C---:B------:R-:W-:Y:S01]  /*0cb0*/  ISETP.GE.U32.AND P0, PT, R0.reuse, 0x40, PT ;  /* 0x000000400000780c */ /* 0x040fe20003f06070 */
[----:B------:R-:W-:Y:S01]  /*0cc0*/  BSSY.RECONVERGENT B0, `(.L_x_21) ;  /* 0x0000023000007945 */ /* 0x000fe20003800200 */
[C---:B------:R-:W-:Y:S02]  /*0cd0*/  ISETP.GT.U32.AND P1, PT, R0.reuse, 0x1f, PT ;  /* 0x0000001f0000780c */ /* 0x040fe40003f24070 */
[C---:B------:R-:W-:Y:S02]  /*0ce0*/  ISETP.GT.U32.AND P2, PT, R0.reuse, 0xf, PT ;  /* 0x0000000f0000780c */ /* 0x040fe40003f44070 */
[C---:B------:R-:W-:Y:S02]  /*0cf0*/  ISETP.GT.U32.AND P3, PT, R0.reuse, 0x7, PT ;  /* 0x000000070000780c */ /* 0x040fe40003f64070 */
[----:B------:R-:W-:-:S02]  /*0d00*/  ISETP.GT.U32.AND P4, PT, R0, 0x3, PT ;  /* 0x000000030000780c */ /* 0x000fc40003f84070 */
[C---:B------:R-:W-:Y:S02]  /*0d10*/  ISETP.GT.U32.AND P5, PT, R0.reuse, 0x1, PT ;  /* 0x000000010000780c */ /* 0x040fe40003fa4070 */
[----:B------:R-:W-:Y:S01]  /*0d20*/  ISETP.NE.AND P6, PT, R0, RZ, PT ;  /* 0x000000ff0000720c */ /* 0x000fe20003fc5270 */
[----:B0-----:R-:W-:-:S06]  /*0d30*/  ULEA UR4, UR5, UR4, 0x18 ;  /* 0x0000000405047291 */ /* 0x001fcc000f8ec0ff */
[----:B------:R-:W-:-:S05]  /*0d40*/  LEA R2, R0, UR4, 0x5 ;  /* 0x0000000400027c11 */ /* 0x000fca000f8e28ff */
[----:B------:R0:W-:Y:S04]  /*0d50*/  STS.64 [R2], R8 ;  /* 0x0000000802007388 */ /* 0x0001e80000000a00 */
[----:B------:R0:W-:Y:S04]  /*0d60*/  STS.64 [R2+0x10], R12 ;  /* 0x0000100c02007388 */ /* 0x0001e80000000a00 */
[----:B------:R0:W-:Y:S04]  /*0d70*/  STS.64 [R2+0x8], R10 ;  /* 0x0000080a02007388 */ /* 0x0001e80000000a00 */
[----:B------:R0:W-:Y:S01]  /*0d80*/  STS.64 [R2+0x18], R14 ;  /* 0x0000180e02007388 */ /* 0x0001e20000000a00 */
[----:B------:R-:W-:Y:S06]  /*0d90*/  BAR.SYNC.DEFER_BLOCKING 0x0 ;  /* 0x0000000000007b1d */ /* 0x000fec0000010000 */
[----:B------:R-:W-:Y:S05]  /*0da0*/  @P0 BRA `(.L_x_22) ;  /* 0x0000000000500947 */ /* 0x000fea0003800000 */
[----:B------:R-:W-:Y:S04]  /*0db0*/  LDS.64 R4, [R2] ;  /* 0x0000000002047984 */ /* 0x000fe80000000a00 */
[----:B------:R-:W1:Y:S04]  /*0dc0*/  LDS.64 R6, [R2+0x800] ;  /* 0x0008000002067984 */ /* 0x000e680000000a00 */
[----:B0-----:R-:W-:Y:S04]  /*0dd0*/  LDS.64 R8, [R2+0x10] ;  /* 0x0000100002087984 */ /* 0x001fe80000000a00 */
[----:B------:R-:W0:Y:S04]  /*0de0*/  LDS.64 R10, [R2+0x810] ;  /* 0x00081000020a7984 */ /* 0x000e280000000a00 */
[----:B------:R-:W-:Y:S04]  /*0df0*/  LDS.64 R12, [R2+0x8] ;  /* 0x00000800020c7984 */ /* 0x000fe80000000a00 */
[----:B------:R-:W2:Y:S04]  /*0e00*/  LDS.64 R14, [R2+0x808] ;  /* 0x00080800020e7984 */ /* 0x000ea80000000a00 */
[----:B------:R-:W-:Y:S04]  /*0e10*/  LDS.64 R16, [R2+0x18] ;  /* 0x0000180002107984 */ /* 0x000fe80000000a00 */
[----:B------:R-:W3:Y:S01]  /*0e20*/  LDS.64 R18, [R2+0x818] ;  /* 0x0008180002127984 */ /* 0x000ee20000000a00 */
[----:B-1----:R-:W-:Y:S01]  /*0e30*/  FADD R4, R4, R6 ;  /* 0x0000000604047221 */ /* 0x002fe20000000000 */
[----:B------:R-:W-:-:S05]  /*0e40*/  FADD R5, R5, R7 ;  /* 0x0000000705057221 */ /* 0x000fca0000000000 */
[----:B------:R1:W-:Y:S01]  /*0e50*/  STS.64 [R2], R4 ;  /* 0x0000000402007388 */ /* 0x0003e20000000a00 */
[----:B0-----:R-:W-:Y:S01]  /*0e60*/  FADD R8, R8, R10 ;  /* 0x0000000a08087221 */ /* 0x001fe20000000000 */
[----:B------:R-:W-:-:S05]  /*0e70*/  FADD R9, R9, R11 ;  /* 0x0000000b09097221 */ /* 0x000fca0000000000 */
[----:B------:R1:W-:Y:S01]  /*0e80*/  STS.64 [R2+0x10], R8 ;  /* 0x0000100802007388 */ /* 0x0003e20000000a00 */
[----:B--2---:R-:W-:Y:S01]  /*0e90*/  FADD R12, R12, R14 ;  /* 0x0000000e0c0c7221 */ /* 0x004fe20000000000 */
[----:B------:R-:W-:-:S05]  /*0ea0*/  FADD R13, R13, R15 ;  /* 0x0000000f0d0d7221 */ /* 0x000fca0000000000 */
[----:B------:R1:W-:Y:S01]  /*0eb0*/  STS.64 [R2+0x8], R12 ;  /* 0x0000080c02007388 */ /* 0x0003e20000000a00 */
[----:B---3--:R-:W-:Y:S01]  /*0ec0*/  FADD R16, R16, R18 ;  /* 0x0000001210107221 */ /* 0x008fe20000000000 */
[----:B------:R-:W-:-:S05]  /*0ed0*/  FADD R17, R17, R19 ;  /* 0x0000001311117221 */ /* 0x000fca0000000000 */
[----:B------:R1:W-:Y:S02]  /*0ee0*/  STS.64 [R2+0x18], R16 ;  /* 0x0000181002007388 */ /* 0x0003e40000000a00 */
.L_x_22:
[----:B------:R-:W-:Y:S05]  /*0ef0*/  BSYNC.RECONVERGENT B0 ;  /* 0x0000000000007941 */ /* 0x000fea0003800200 */
.L_x_21:
[----:B------:R-:W-:Y:S06]  /*0f00*/  BAR.SYNC.DEFER_BLOCKING 0x0 ;  /* 0x0000000000007b1d */ /* 0x000fec0000010000 */
[----:B------:R-:W-:Y:S04]  /*0f10*/  BSSY.RECONVERGENT B0, `(.L_x_23) ;  /* 0x0000016000007945 */ /* 0x000fe80003800200 */
[----:B------:R-:W-:Y:S05]  /*0f20*/  @P1 BRA `(.L_x_24) ;  /* 0x0000000000501947 */ /* 0x000fea0003800000 */
[----:B-1----:R-:W-:Y:S04]  /*0f30*/  LDS.64 R4, [R2] ;  /* 0x0000000002047984 */ /* 0x002fe80000000a00 */
        /* <DEDUP_REMOVED lines=19> */
.L_x_24:
[----:B------:R-:W-:Y:S05]  /*1070*/  BSYNC.RECONVERGENT B0 ;  /* 0x0000000000007941 */ /* 0x000fea0003800200 */
.L_x_23:
[----:B------:R-:W-:Y:S06]  /*1080*/  BAR.SYNC.DEFER_BLOCKING 0x0 ;  /* 0x0000000000007b1d */ /* 0x000fec0000010000 */
[----:B------:R-:W-:Y:S04]  /*1090*/  BSSY.RECONVERGENT B0, `(.L_x_25) ;  /* 0x0000016000007945 */ /* 0x000fe80003800200 */
[----:B------:R-:W-:Y:S05]  /*10a0*/  @P2 BRA `(.L_x_26) ;  /* 0x0000000000502947 */ /* 0x000fea0003800000 */
[----:B-1--4-:R-:W-:Y:S04]  /*10b0*/  LDS.64 R4, [R2] ;  /* 0x0000000002047984 */ /* 0x012fe80000000a00 */
        /* <DEDUP_REMOVED lines=19> */
.L_x_26:
[----:B------:R-:W-:Y:S05]  /*11f0*/  BSYNC.RECONVERGENT B0 ;  /* 0x0000000000007941 */ /* 0x000fea0003800200 */
.L_x_25:
        /* <DEDUP_REMOVED lines=23> */
.L_x_28:
[----:B------:R-:W-:Y:S05]  /*1370*/  BSYNC.RECONVERGENT B0 ;  /* 0x0000000000007941 */ /* 0x000fea0003800200 */
.L_x_27:
        /* <DEDUP_REMOVED lines=23> */
.L_x_30:
[----:B------:R-:W-:Y:S05]  /*14f0*/  BSYNC.RECONVERGENT B0 ;  /* 0x0000000000007941 */ /* 0x000fea0003800200 */
.L_x_29:
        /* <DEDUP_REMOVED lines=23> */
.L_x_32:
[----:B------:R-:W-:Y:S05]  /*1670*/  BSYNC.RECONVERGENT B0 ;  /* 0x0000000000007941 */ /* 0x000fea0003800200 */
.L_x_31:
[----:B------:R-:W-:Y:S06]  /*1680*/  BAR.SYNC.DEFER_BLOCKING 0x0 ;  /* 0x0000000000007b1d */ /* 0x000fec0000010000 */
[----:B------:R-:W-:Y:S04]  /*1690*/  BSSY.RECONVERGENT B0, `(.L_x_33) ;  /* 0x0000016000007945 */ /* 0x000fe80003800200 */
[----:B------:R-:W-:Y:S05]  /*16a0*/  @P6 BRA `(.L_x_34) ;  /* 0x0000000000506947 */ /* 0x000fea0003800000 */
[----:B-1--4-:R-:W-:Y:S04]  /*16b0*/  LDS.64 R4, [R2] ;  /* 0x0000000002047984 */ /* 0x012fe80000000a00 */
[----:B------:R-:W1:Y:S02]  /*16c0*/  LDS.64 R6, [UR4+0x20] ;  /* 0x00002004ff067984 */ /* 0x000e640008000a00 */
[----:B-1----:R-:W-:Y:S01]  /*16d0*/  FADD R4, R4, R6 ;  /* 0x0000000604047221 */ /* 0x002fe20000000000 */
[----:B------:R-:W-:Y:S02]  /*16e0*/  FADD R5, R5, R7 ;  /* 0x0000000705057221 */ /* 0x000fe40000000000 */
[----:B------:R-:W-:Y:S04]  /*16f0*/  LDS.64 R6, [R2+0x10] ;  /* 0x0000100002067984 */ /* 0x000fe80000000a00 */
[----:B------:R-:W-:Y:S04]  /*1700*/  STS.64 [R2], R4 ;  /* 0x0000000402007388 */ /* 0x000fe80000000a00 */
[----:B0-----:R-:W0:Y:S02]  /*1710*/  LDS.64 R8, [UR4+0x30] ;  /* 0x00003004ff087984 */ /* 0x001e240008000a00 */
[----:B0-----:R-:W-:Y:S01]  /*1720*/  FADD R6, R6, R8 ;  /* 0x0000000806067221 */ /* 0x001fe20000000000 */
[----:B------:R-:W-:-:S02]  /*1730*/  FADD R7, R7, R9 ;  /* 0x0000000907077221 */ /* 0x000fc40000000000 */
[----:B------:R-:W-:Y:S04]  /*1740*/  LDS.64 R8, [R2+0x8] ;  /* 0x0000080002087984 */ /* 0x000fe80000000a00 */
[----:B------:R-:W-:Y:S04]  /*1750*/  STS.64 [R2+0x10], R6 ;  /* 0x0000100602007388 */ /* 0x000fe80000000a00 */
[----:B------:R-:W0:Y:S02]  /*1760*/  LDS.64 R10, [UR4+0x28] ;  /* 0x00002804ff0a7984 */ /* 0x000e240008000a00 */
[----:B0-----:R-:W-:Y:S01]  /*1770*/  FADD R8, R8, R10 ;  /* 0x0000000a08087221 */ /* 0x001fe20000000000 */
[----:B------:R-:W-:-:S02]  /*1780*/  FADD R9, R9, R11 ;  /* 0x0000000b09097221 */ /* 0x000fc40000000000 */
[----:B------:R-:W-:Y:S04]  /*1790*/  LDS.64 R10, [R2+0x18] ;  /* 0x00001800020a7984 */ /* 0x000fe80000000a00 */
[----:B------:R-:W-:Y:S04]  /*17a0*/  STS.64 [R2+0x8], R8 ;  /* 0x0000080802007388 */ /* 0x000fe80000000a00 */
[----:B------:R-:W0:Y:S02]  /*17b0*/  LDS.64 R4, [UR4+0x38] ;  /* 0x00003804ff047984 */ /* 0x000e240008000a00 */
[----:B0-----:R-:W-:Y:S01]  /*17c0*/  FADD R4, R10, R4 ;  /* 0x000000040a047221 */ /* 0x001fe20000000000 */
[----:B------:R-:W-:-:S05]  /*17d0*/  FADD R5, R11, R5 ;  /* 0x000000050b057221 */ /* 0x000fca0000000000 */
[----:B------:R2:W-:Y:S02]  /*17e0*/  STS.64 [R2+0x18], R4 ;  /* 0x0000180402007388 */ /* 0x0005e40000000a00 */
.L_x_34:
[----:B------:R-:W-:Y:S05]  /*17f0*/  BSYNC.RECONVERGENT B0 ;  /* 0x0000000000007941 */ /* 0x000fea0003800200 */
.L_x_33:
[----:B------:R-:W-:Y:S06]  /*1800*/  BAR.SYNC.DEFER_BLOCKING 0x0 ;  /* 0x0000000000007b1d */ /* 0x000fec0000010000 */
[----:B------:R-:W-:Y:S05]  /*1810*/  @P6 EXIT ;  /* 0x000000000000694d */ /* 0x000fea0003800000 */
[----:B01--4-:R-:W0:Y:S01]  /*1820*/  LDS.128 R8, [UR4] ;  /* 0x00000004ff087984 */ /* 0x013e220008000c00 */
[----:B--2---:R-:W1:Y:S01]  /*1830*/  LDC.64 R4, c[0x0][0x388] ;  /* 0x0000e200ff047b82 */ /* 0x004e620000000a00 */
[----:B------:R-:W-:Y:S02]  /*1840*/  SHF.L.U32 R3, R3, 0x2, RZ ;  /* 0x0000000203037819 */ /* 0x000fe400000006ff */
[----:B------:R-:W2:Y:S03]  /*1850*/  LDS.128 R12, [UR4+0x10] ;  /* 0x00001004ff0c7984 */ /* 0x000ea60008000c00 */
[----:B-1----:R-:W-:-:S05]  /*1860*/  IMAD.WIDE.U32 R2, R3, 0x8, R4 ;  /* 0x0000000803027825 */ /* 0x002fca00078e0004 */
[----:B0-----:R-:W-:Y:S04]  /*1870*/  STG.E.64 desc[UR6][R2.64], R8 ;  /* 0x0000000802007986 */ /* 0x001fe8000c101b06 */
[----:B------:R-:W-:Y:S04]  /*1880*/  STG.E.64 desc[UR6][R2.64+0x8], R10 ;  /* 0x0000080a02007986 */ /* 0x000fe8000c101b06 */
[----:B--2---:R-:W-:Y:S04]  /*1890*/  STG.E.64 desc[UR6][R2.64+0x10], R12 ;  /* 0x0000100c02007986 */ /* 0x004fe8000c101b06 */
[----:B------:R-:W-:Y:S01]  /*18a0*/  STG.E.64 desc[UR6][R2.64+0x18], R14 ;  /* 0x0000180e02007986 */ /* 0x000fe2000c101b06 */
[----:B------:R-:W-:Y:S05]  /*18b0*/  EXIT ;  /* 0x000000000000794d */ /* 0x000fea0003800000 */
        .weak           $__internal_0_$__cuda_sm20_div_u64
        .type           $__internal_0_$__cuda_sm20_div_u64,@function
        .size           $__internal_0_$__cuda_sm20_div_u64,(.L_x_76 - $__internal_0_$__cuda_sm20_div_u64)
$__internal_0_$__cuda_sm20_div_u64:
[----:B------:R-:W-:Y:S01]  /*18c0*/  HFMA2 R21, -RZ, RZ, 0, 0 ;  /* 0x00000000ff157431 */ /* 0x000fe200000001ff */
[----:B------:R-:W-:-:S04]  /*18d0*/  MOV R20, R7 ;  /* 0x0000000700147202 */ /* 0x000fc80000000f00 */
[----:B------:R-:W0:Y:S08]  /*18e0*/  I2F.U64.RP R13, R20 ;  /* 0x00000014000d7312 */ /* 0x000e300000309000 */
[----:B0-----:R-:W0:Y:S02]  /*18f0*/  MUFU.RCP R13, R13 ;  /* 0x0000000d000d7308 */ /* 0x001e240000001000 */
[----:B0-----:R-:W-:-:S06]  /*1900*/  IADD3 R8, PT, PT, R13, 0x1ffffffe, RZ ;  /* 0x1ffffffe0d087810 */ /* 0x001fcc0007ffe0ff */
[----:B------:R-:W0:Y:S02]  /*1910*/  F2I.U64.TRUNC R8, R8 ;  /* 0x0000000800087311 */ /* 0x000e24000020d800 */
[----:B0-----:R-:W-:-:S04]  /*1920*/  IMAD.WIDE.U32 R10, R8, R7, RZ ;  /* 0x00000007080a7225 */ /* 0x001fc800078e00ff */
[----:B------:R-:W-:Y:S01]  /*1930*/  IMAD R11, R9, R7, R11 ;  /* 0x00000007090b7224 */ /* 0x000fe200078e020b */
[----:B------:R-:W-:-:S04]  /*1940*/  IADD3 R15, P0, PT, RZ, -R10, RZ ;  /* 0x8000000aff0f7210 */ /* 0x000fc80007f1e0ff */
[----:B------:R-:W-:Y:S01]  /*1950*/  IADD3.X R23, PT, PT, RZ, ~R11, RZ, P0, !PT ;  /* 0x8000000bff177210 */ /* 0x000fe200007fe4ff */
[----:B------:R-:W-:Y:S01]  /*1960*/  IMAD.HI.U32 R10, R8, R15, RZ ;  /* 0x0000000f080a7227 */ /* 0x000fe200078e00ff */
[----:B------:R-:W-:-:S03]  /*1970*/  MOV R11, R8 ;  /* 0x00000008000b7202 */ /* 0x000fc60000000f00 */
[-C--:B------:R-:W-:Y:S02]  /*1980*/  IMAD R21, R9, R23.reuse, RZ ;  /* 0x0000001709157224 */ /* 0x080fe400078e02ff */
[----:B------:R-:W-:-:S04]  /*1990*/  IMAD.WIDE.U32 R10, P0, R8, R23, R10 ;  /* 0x00000017080a7225 */ /* 0x000fc8000780000a */
[----:B------:R-:W-:-:S04]  /*19a0*/  IMAD.HI.U32 R23, R9, R23, RZ ;  /* 0x0000001709177227 */ /* 0x000fc800078e00ff */
[----:B------:R-:W-:-:S05]  /*19b0*/  IMAD.HI.U32 R10, P1, R9, R15, R10 ;  /* 0x0000000f090a7227 */ /* 0x000fca000782000a */
[----:B------:R-:W-:Y:S02]  /*19c0*/  IADD3 R11, P2, PT, R21, R10, RZ ;  /* 0x0000000a150b7210 */ /* 0x000fe40007f5e0ff */
[----:B------:R-:W-:-:S03]  /*19d0*/  IADD3.X R10, PT, PT, R23, R9, RZ, P0, !PT ;  /* 0x00000009170a7210 */ /* 0x000fc600007fe4ff */
[----:B------:R-:W-:Y:S01]  /*19e0*/  IMAD.WIDE.U32 R8, R11, R7, RZ ;  /* 0x000000070b087225 */ /* 0x000fe200078e00ff */
[----:B------:R-:W-:Y:S02]  /*19f0*/  IADD3.X R13, PT, PT, RZ, RZ, R10, P2, P1 ;  /* 0x000000ffff0d7210 */ /* 0x000fe400017e240a */
[----:B------:R-:W-:-:S03]  /*1a00*/  IADD3 R15, P0, PT, RZ, -R8, RZ ;  /* 0x80000008ff0f7210 */ /* 0x000fc60007f1e0ff */
[----:B------:R-:W-:Y:S02]  /*1a10*/  IMAD R8, R13, R7, R9 ;  /* 0x000000070d087224 */ /* 0x000fe400078e0209 */
[----:B------:R-:W-:Y:S02]  /*1a20*/  HFMA2 R9, -RZ, RZ, 0, 0 ;  /* 0x00000000ff097431 */ /* 0x000fe400000001ff */
[----:B------:R-:W-:Y:S01]  /*1a30*/  IMAD.HI.U32 R10, R11, R15, RZ ;  /* 0x0000000f0b0a7227 */ /* 0x000fe200078e00ff */
[----:B------:R-:W-:-:S05]  /*1a40*/  IADD3.X R8, PT, PT, RZ, ~R8, RZ, P0, !PT ;  /* 0x80000008ff087210 */ /* 0x000fca00007fe4ff */
[----:B------:R-:W-:-:S04]  /*1a50*/  IMAD.WIDE.U32 R10, P0, R11, R8, R10 ;  /* 0x000000080b0a7225 */ /* 0x000fc8000780000a */
[C---:B------:R-:W-:Y:S02]  /*1a60*/  IMAD R18, R13.reuse, R8, RZ ;  /* 0x000000080d127224 */ /* 0x040fe400078e02ff */
[----:B------:R-:W-:Y:S01]  /*1a70*/  IMAD.HI.U32 R11, P1, R13, R15, R10 ;  /* 0x0000000f0d0b7227 */ /* 0x000fe2000782000a */
[----:B------:R-:W-:-:S03]  /*1a80*/  MOV R15, 0x0 ;  /* 0x00000000000f7802 */ /* 0x000fc60000000f00 */
[----:B------:R-:W-:Y:S01]  /*1a90*/  IMAD.HI.U32 R8, R13, R8, RZ ;  /* 0x000000080d087227 */ /* 0x000fe200078e00ff */
[----:B------:R-:W-:-:S04]  /*1aa0*/  IADD3 R11, P2, PT, R18, R11, RZ ;  /* 0x0000000b120b7210 */ /* 0x000fc80007f5e0ff */
[----:B------:R-:W-:Y:S01]  /*1ab0*/  IADD3.X R13, PT, PT, R8, R13, RZ, P0, !PT ;  /* 0x0000000d080d7210 */ /* 0x000fe200007fe4ff */
[----:B------:R-:W-:-:S03]  /*1ac0*/  IMAD.HI.U32 R8, R11, R16, RZ ;  /* 0x000000100b087227 */ /* 0x000fc600078e00ff */
[----:B------:R-:W-:Y:S01]  /*1ad0*/  IADD3.X R13, PT, PT, RZ, RZ, R13, P2, P1 ;  /* 0x000000ffff0d7210 */ /* 0x000fe200017e240d */
[----:B------:R-:W-:-:S04]  /*1ae0*/  IMAD.WIDE.U32 R8, R11, R5, R8 ;  /* 0x000000050b087225 */ /* 0x000fc800078e0008 */
[C---:B------:R-:W-:Y:S02]  /*1af0*/  IMAD R11, R13.reuse, R5, RZ ;  /* 0x000000050d0b7224 */ /* 0x040fe400078e02ff */
[----:B------:R-:W-:-:S04]  /*1b00*/  IMAD.HI.U32 R8, P0, R13, R16, R8 ;  /* 0x000000100d087227 */ /* 0x000fc80007800008 */
[----:B------:R-:W-:Y:S01]  /*1b10*/  IMAD.HI.U32 R13, R13, R5, RZ ;  /* 0x000000050d0d7227 */ /* 0x000fe200078e00ff */
[----:B------:R-:W-:-:S04]  /*1b20*/  IADD3 R10, P1, PT, R11, R8, RZ ;  /* 0x000000080b0a7210 */ /* 0x000fc80007f3e0ff */
[----:B------:R-:W-:-:S04]  /*1b30*/  IADD3.X R8, PT, PT, R13, RZ, RZ, P0, !PT ;  /* 0x000000ff0d087210 */ /* 0x000fc800007fe4ff */
[----:B------:R-:W-:Y:S01]  /*1b40*/  IADD3.X R11, PT, PT, RZ, R8, RZ, P1, !PT ;  /* 0x00000008ff0b7210 */ /* 0x000fe20000ffe4ff */
[----:B------:R-:W-:-:S04]  /*1b50*/  IMAD.WIDE.U32 R8, R10, R7, RZ ;  /* 0x000000070a087225 */ /* 0x000fc800078e00ff */
[----:B------:R-:W-:Y:S01]  /*1b60*/  IMAD R18, R11, R7, R9 ;  /* 0x000000070b127224 */ /* 0x000fe200078e0209 */
[----:B------:R-:W-:-:S04]  /*1b70*/  IADD3 R20, P0, PT, -R8, R16, RZ ;  /* 0x0000001008147210 */ /* 0x000fc80007f1e1ff */
[----:B------:R-:W-:Y:S02]  /*1b80*/  IADD3.X R18, PT, PT, ~R18, R5, RZ, P0, !PT ;  /* 0x0000000512127210 */ /* 0x000fe400007fe5ff */
[----:B------:R-:W-:Y:S02]  /*1b90*/  ISETP.GE.U32.AND P0, PT, R20, R7, PT ;  /* 0x000000071400720c */ /* 0x000fe40003f06070 */
[----:B------:R-:W-:Y:S02]  /*1ba0*/  IADD3 R16, P1, PT, -R7, R20, RZ ;  /* 0x0000001407107210 */ /* 0x000fe40007f3e1ff */
[----:B------:R-:W-:Y:S02]  /*1bb0*/  IADD3 R5, P2, PT, R10, 0x1, RZ ;  /* 0x000000010a057810 */ /* 0x000fe40007f5e0ff */
[C---:B------:R-:W-:Y:S02]  /*1bc0*/  ISETP.GE.U32.AND.EX P0, PT, R18.reuse, RZ, PT, P0 ;  /* 0x000000ff1200720c */ /* 0x040fe40003f06100 */
[----:B------:R-:W-:-:S02]  /*1bd0*/  IADD3.X R9, PT, PT, R18, -0x1, RZ, P1, !PT ;  /* 0xffffffff12097810 */ /* 0x000fc40000ffe4ff */
[-C--:B------:R-:W-:Y:S02]  /*1be0*/  IADD3.X R8, PT, PT, RZ, R11.reuse, RZ, P2, !PT ;  /* 0x0000000bff087210 */ /* 0x080fe400017fe4ff */
[----:B------:R-:W-:Y:S02]  /*1bf0*/  SEL R16, R16, R20, P0 ;  /* 0x0000001410107207 */ /* 0x000fe40000000000 */
[----:B------:R-:W-:Y:S02]  /*1c00*/  SEL R5, R5, R10, P0 ;  /* 0x0000000a05057207 */ /* 0x000fe40000000000 */
[----:B------:R-:W-:Y:S02]  /*1c10*/  SEL R9, R9, R18, P0 ;  /* 0x0000001209097207 */ /* 0x000fe40000000000 */
[----:B------:R-:W-:Y:S02]  /*1c20*/  SEL R10, R8, R11, P0 ;  /* 0x0000000b080a7207 */ /* 0x000fe40000000000 */
[----:B------:R-:W-:-:S02]  /*1c30*/  ISETP.GE.U32.AND P0, PT, R16, R7, PT ;  /* 0x000000071000720c */ /* 0x000fc40003f06070 */
[----:B------:R-:W-:Y:S02]  /*1c40*/  IADD3 R8, P2, PT, R5, 0x1, RZ ;  /* 0x0000000105087810 */ /* 0x000fe40007f5e0ff */
[----:B------:R-:W-:Y:S02]  /*1c50*/  ISETP.GE.U32.AND.EX P0, PT, R9, RZ, PT, P0 ;  /* 0x000000ff0900720c */ /* 0x000fe40003f06100 */
[----:B------:R-:W-:Y:S02]  /*1c60*/  ISETP.NE.U32.AND P1, PT, R7, RZ, PT ;  /* 0x000000ff0700720c */ /* 0x000fe40003f25070 */
[----:B------:R-:W-:Y:S02]  /*1c70*/  IADD3.X R9, PT, PT, RZ, R10, RZ, P2, !PT ;  /* 0x0000000aff097210 */ /* 0x000fe400017fe4ff */
[----:B------:R-:W-:Y:S02]  /*1c80*/  ISETP.NE.AND.EX P1, PT, RZ, RZ, PT, P1 ;  /* 0x000000ffff00720c */ /* 0x000fe40003f25310 */
[----:B------:R-:W-:-:S02]  /*1c90*/  SEL R8, R8, R5, P0 ;  /* 0x0000000508087207 */ /* 0x000fc40000000000 */
[----:B------:R-:W-:Y:S02]  /*1ca0*/  SEL R9, R9, R10, P0 ;  /* 0x0000000a09097207 */ /* 0x000fe40000000000 */
[----:B------:R-:W-:Y:S02]  /*1cb0*/  SEL R8, R8, 0xffffffff, P1 ;  /* 0xffffffff08087807 */ /* 0x000fe40000800000 */
[----:B------:R-:W-:Y:S01]  /*1cc0*/  SEL R9, R9, 0xffffffff, P1 ;  /* 0xffffffff09097807 */ /* 0x000fe20000800000 */
[----:B------:R-:W-:Y:S06]  /*1cd0*/  RET.REL.NODEC R14 `(_Z14_get_q1densityPK6float2PS_mm) ;  /* 0xffffffe00ec87950 */ /* 0x000fec0003c3ffff */
.L_x_35:
        /* <DEDUP_REMOVED lines=10> */
.L_x_76:


//--------------------- .text._Z7_q2gateP6float2mmm --------------------------
	.section	.text._Z7_q2gateP6float2mmm,"ax",@progbits
	.align	128
        .global         _Z7_q2gateP6float2mmm
        .type           _Z7_q2gateP6float2mmm,@function
        .size           _Z7_q2gateP6float2mmm,(.L_x_83 - _Z7_q2gateP6float2mmm)
        .other          _Z7_q2gateP6float2mmm,@"STO_CUDA_ENTRY STV_DEFAULT"
_Z7_q2gateP6float2mmm:
.text._Z7_q2gateP6float2mmm:
[----:B------:R-:W-:Y:S01]  /*0000*/  LDC R1, c[0x0][0x37c] ;  /* 0x0000df00ff017b82 */ /* 0x000fe20000000800 */
[----:B------:R-:W0:Y:S01]  /*0010*/  S2R R23, SR_TID.X ;  /* 0x0000000000177919 */ /* 0x000e220000002100 */
[----:B------:R-:W1:Y:S06]  /*0020*/  LDCU UR4, c[0x0][0x398] ;  /* 0x00007300ff0477ac */ /* 0x000e6c0008000800 */
[----:B------:R-:W0:Y:S01]  /*0030*/  S2UR UR8, SR_CTAID.X ;  /* 0x00000000000879c3 */ /* 0x000e220000002500 */
[----:B------:R-:W-:-:S07]  /*0040*/  UMOV UR6, 0x1 ;  /* 0x0000000100067882 */ /* 0x000fce0000000000 */
[----:B------:R-:W0:Y:S01]  /*0050*/  LDC R22, c[0x0][0x360] ;  /* 0x0000d800ff167b82 */ /* 0x000e220000000800 */
[----:B-1----:R-:W-:-:S04]  /*0060*/  USHF.L.U32 UR4, UR6, UR4, URZ ;  /* 0x0000000406047299 */ /* 0x002fc800080006ff */
[----:B------:R-:W-:-:S04]  /*0070*/  USHF.R.S32.HI UR5, URZ, 0x1f, UR4 ;  /* 0x0000001fff057899 */ /* 0x000fc80008011404 */
[----:B------:R-:W-:Y:S01]  /*0080*/  USHF.R.U64 UR7, UR4, 0x2, UR5 ;  /* 0x0000000204077899 */ /* 0x000fe20008001205 */
[----:B0-----:R-:W-:Y:S01]  /*0090*/  IMAD R23, R22, UR8, R23 ;  /* 0x0000000816177c24 */ /* 0x001fe2000f8e0217 */
[----:B------:R-:W-:-:S04]  /*00a0*/  USHF.R.U32.HI UR8, URZ, 0x2, UR5 ;  /* 0x00000002ff087899 */ /* 0x000fc80008011605 */
[----:B------:R-:W-:Y:S02]  /*00b0*/  ISETP.LT.U32.AND P0, PT, R23, UR7, PT ;  /* 0x0000000717007c0c */ /* 0x000fe4000bf01070 */
[----:B------:R-:W-:-:S04]  /*00c0*/  MOV R0, UR8 ;  /* 0x0000000800007c02 */ /* 0x000fc80008000f00 */
[----:B------:R-:W-:-:S13]  /*00d0*/  ISETP.GT.U32.AND.EX P0, PT, R0, RZ, PT, P0 ;  /* 0x000000ff0000720c */ /* 0x000fda0003f04100 */
[----:B------:R-:W-:Y:S05]  /*00e0*/  @!P0 EXIT ;  /* 0x000000000000894d */ /* 0x000fea0003800000 */
[----:B------:R-:W0:Y:S01]  /*00f0*/  LDCU.64 UR10, c[0x0][0x388] ;  /* 0x00007100ff0a77ac */ /* 0x000e220008000a00 */
[----:B------:R-:W-:Y:S01]  /*0100*/  HFMA2 R0, -RZ, RZ, 0, 0 ;  /* 0x00000000ff007431 */ /* 0x000fe200000001ff */
[----:B------:R-:W-:Y:S01]  /*0110*/  BSSY.RECONVERGENT B0, `(.L_x_36) ;  /* 0x00000a1000007945 */ /* 0x000fe20003800200 */
[----:B------:R-:W1:Y:S01]  /*0120*/  LDCU.64 UR12, c[0x0][0x390] ;  /* 0x00007200ff0c77ac */ /* 0x000e620008000a00 */
[----:B------:R-:W-:Y:S01]  /*0130*/  UMOV UR9, 0xffffffff ;  /* 0xffffffff00097882 */ /* 0x000fe20000000000 */
[----:B------:R-:W2:Y:S01]  /*0140*/  LDCU.64 UR42, c[0x0][0x358] ;  /* 0x00006b00ff2a77ac */ /* 0x000ea20008000a00 */
[----:B------:R-:W3:Y:S01]  /*0150*/  LDCU.64 UR44, c[0x0][0x380] ;  /* 0x00007000ff2c77ac */ /* 0x000ee20008000a00 */
[----:B------:R-:W4:Y:S01]  /*0160*/  LDCU.64 UR46, c[0x3][0x68] ;  /* 0x00c00d00ff2e77ac */ /* 0x000f220008000a00 */
[----:B0-----:R-:W-:Y:S02]  /*0170*/  USHF.L.U32 UR40, UR6, UR10, URZ ;  /* 0x0000000a06287299 */ /* 0x001fe400080006ff */
[----:B-1----:R-:W-:-:S02]  /*0180*/  UISETP.LT.U32.AND UP1, UPT, UR12, UR10, UPT ;  /* 0x0000000a0c00728c */ /* 0x002fc4000bf21070 */
[----:B------:R-:W-:Y:S02]  /*0190*/  UISETP.GT.U32.AND UP0, UPT, UR12, UR10, UPT ;  /* 0x0000000a0c00728c */ /* 0x000fe4000bf04070 */
[----:B------:R-:W-:Y:S02]  /*01a0*/  UISETP.LT.U32.AND.EX UP1, UPT, UR13, UR11, UPT, UP1 ;  /* 0x0000000b0d00728c */ /* 0x000fe4000bf21110 */
[----:B------:R-:W-:Y:S02]  /*01b0*/  UISETP.GT.U32.AND.EX UP0, UPT, UR13, UR11, UPT, UP0 ;  /* 0x0000000b0d00728c */ /* 0x000fe4000bf04100 */
[----:B------:R-:W-:Y:S02]  /*01c0*/  USHF.L.U32 UR4, UR6, UR12, URZ ;  /* 0x0000000c06047299 */ /* 0x000fe400080006ff */
[----:B------:R-:W-:Y:S02]  /*01d0*/  USEL UR6, UR12, UR10, UP1 ;  /* 0x0000000a0c067287 */ /* 0x000fe40008800000 */
[----:B------:R-:W-:Y:S01]  /*01e0*/  USEL UR5, UR12, UR10, UP0 ;  /* 0x0000000a0c057287 */ /* 0x000fe20008000000 */
[----:B------:R-:W0:Y:S01]  /*01f0*/  LDCU UR10, c[0x0][0x370] ;  /* 0x00006e00ff0a77ac */ /* 0x000e220008000800 */
[----:B------:R-:W-:-:S02]  /*0200*/  USHF.L.U64.HI UR41, UR9, UR6, 0xffffffff ;  /* 0xffffffff09297499 */ /* 0x000fc40008010206 */
[----:B------:R-:W-:Y:S01]  /*0210*/  USHF.L.U64.HI UR11, UR9, UR5, 0xffffffff ;  /* 0xffffffff090b7499 */ /* 0x000fe20008010205 */
[----:B------:R-:W1:Y:S01]  /*0220*/  LDCU.64 UR48, c[0x3][0xe0] ;  /* 0x00c01c00ff3077ac */ /* 0x000e620008000a00 */
[----:B------:R-:W1:Y:S01]  /*0230*/  LDCU.128 UR36, c[0x3][0x70] ;  /* 0x00c00e00ff2477ac */ /* 0x000e620008000c00 */
[----:B------:R-:W1:Y:S01]  /*0240*/  LDCU.128 UR32, c[0x3][0xb0] ;  /* 0x00c01600ff2077ac */ /* 0x000e620008000c00 */
[----:B0-----:R-:W-:Y:S01]  /*0250*/  IMAD R22, R22, UR10, RZ ;  /* 0x0000000a16167c24 */ /* 0x001fe2000f8e02ff */
[----:B------:R-:W0:Y:S01]  /*0260*/  LDCU.128 UR28, c[0x3][0x90] ;  /* 0x00c01200ff1c77ac */ /* 0x000e220008000c00 */
[----:B------:R-:W0:Y:S01]  /*0270*/  LDCU.128 UR24, c[0x3][0xd0] ;  /* 0x00c01a00ff1877ac */ /* 0x000e220008000c00 */
[----:B------:R-:W0:Y:S01]  /*0280*/  LDCU.128 UR20, c[0x3][0x80] ;  /* 0x00c01000ff1477ac */ /* 0x000e220008000c00 */
[----:B------:R-:W0:Y:S01]  /*0290*/  LDCU.128 UR16, c[0x3][0xc0] ;  /* 0x00c01800ff1077ac */ /* 0x000e220008000c00 */
[----:B------:R-:W0:Y:S01]  /*02a0*/  LDCU.128 UR12, c[0x3][0xa0] ;  /* 0x00c01400ff0c77ac */ /* 0x000e220008000c00 */
[----:B------:R-:W-:-:S02]  /*02b0*/  USHF.L.U32 UR6, UR9, UR6, URZ ;  /* 0x0000000609067299 */ /* 0x000fc400080006ff */
[----:B-1234-:R-:W-:-:S12]  /*02c0*/  USHF.L.U32 UR5, UR9, UR5, URZ ;  /* 0x0000000509057299 */ /* 0x01efd800080006ff */
.L_x_37:
[----:B-1----:R-:W-:Y:S02]  /*02d0*/  LOP3.LUT R3, R23, UR6, RZ, 0xc0, !PT ;  /* 0x0000000617037c12 */ /* 0x002fe4000f8ec0ff */
[----:B------:R-:W-:Y:S02]  /*02e0*/  LOP3.LUT R2, R0, UR41, RZ, 0xc0, !PT ;  /* 0x0000002900027c12 */ /* 0x000fe4000f8ec0ff */
[C---:B------:R-:W-:Y:S02]  /*02f0*/  SHF.L.U32 R6, R3.reuse, 0x1, RZ ;  /* 0x0000000103067819 */ /* 0x040fe400000006ff */
[----:B------:R-:W-:Y:S02]  /*0300*/  SHF.L.U64.HI R3, R3, 0x1, R2 ;  /* 0x0000000103037819 */ /* 0x000fe40000010202 */
[----:B------:R-:W-:Y:S02]  /*0310*/  LOP3.LUT R6, R6, UR6, R23, 0xf2, !PT ;  /* 0x0000000606067c12 */ /* 0x000fe4000f8ef217 */
[----:B------:R-:W-:-:S02]  /*0320*/  LOP3.LUT R3, R3, UR41, R0, 0xf2, !PT ;  /* 0x0000002903037c12 */ /* 0x000fc4000f8ef200 */
[C---:B------:R-:W-:Y:S02]  /*0330*/  LOP3.LUT R4, R6.reuse, UR5, RZ, 0x30, !PT ;  /* 0x0000000506047c12 */ /* 0x040fe4000f8e30ff */
[----:B------:R-:W-:Y:S02]  /*0340*/  LOP3.LUT R6, R6, UR5, RZ, 0xc0, !PT ;  /* 0x0000000506067c12 */ /* 0x000fe4000f8ec0ff */
[C---:B------:R-:W-:Y:S02]  /*0350*/  LOP3.LUT R7, R3.reuse, UR11, RZ, 0xc0, !PT ;  /* 0x0000000b03077c12 */ /* 0x040fe4000f8ec0ff */
[----:B------:R-:W-:Y:S02]  /*0360*/  LOP3.LUT R3, R3, UR11, RZ, 0x30, !PT ;  /* 0x0000000b03037c12 */ /* 0x000fe4000f8e30ff */
[----:B------:R-:W-:Y:S02]  /*0370*/  SHF.L.U32 R5, R4, 0x3, RZ ;  /* 0x0000000304057819 */ /* 0x000fe400000006ff */
[----:B------:R-:W-:-:S02]  /*0380*/  SHF.L.U32 R2, R6, 0x4, RZ ;  /* 0x0000000406027819 */ /* 0x000fc400000006ff */
[----:B------:R-:W-:Y:S02]  /*0390*/  SHF.L.U64.HI R4, R4, 0x3, R3 ;  /* 0x0000000304047819 */ /* 0x000fe40000010203 */
[----:B------:R-:W-:Y:S02]  /*03a0*/  SHF.L.U64.HI R3, R6, 0x4, R7 ;  /* 0x0000000406037819 */ /* 0x000fe40000010207 */
[----:B------:R-:W-:Y:S02]  /*03b0*/  LOP3.LUT R2, R2, R5, RZ, 0xfc, !PT ;  /* 0x0000000502027212 */ /* 0x000fe400078efcff */
[----:B------:R-:W-:Y:S02]  /*03c0*/  LOP3.LUT R3, R3, R4, RZ, 0xfc, !PT ;  /* 0x0000000403037212 */ /* 0x000fe400078efcff */
[----:B------:R-:W-:Y:S02]  /*03d0*/  IADD3 R2, P0, PT, R2, UR44, RZ ;  /* 0x0000002c02027c10 */ /* 0x000fe4000ff1e0ff */
[----:B------:R-:W-:-:S02]  /*03e0*/  MOV R9, UR40 ;  /* 0x0000002800097c02 */ /* 0x000fc40008000f00 */
[----:B------:R-:W-:-:S03]  /*03f0*/  IADD3.X R3, PT, PT, R3, UR45, RZ, P0, !PT ;  /* 0x0000002d03037c10 */ /* 0x000fc600087fe4ff */
[----:B------:R-:W-:Y:S02]  /*0400*/  IMAD.WIDE R8, R9, 0x8, R2 ;  /* 0x0000000809087825 */ /* 0x000fe400078e0202 */
[----:B------:R-:W2:Y:S04]  /*0410*/  LDG.E.64 R6, desc[UR42][R2.64] ;  /* 0x0000002a02067981 */ /* 0x000ea8000c1e1b00 */
[----:B------:R-:W3:Y:S01]  /*0420*/  LDG.E.64 R12, desc[UR42][R8.64] ;  /* 0x0000002a080c7981 */ /* 0x000ee2000c1e1b00 */
[----:B------:R-:W-:-:S05]  /*0430*/  MOV R11, UR4 ;  /* 0x00000004000b7c02 */ /* 0x000fca0008000f00 */
[----:B------:R-:W-:-:S05]  /*0440*/  IMAD.WIDE R10, R11, 0x8, R2 ;  /* 0x000000080b0a7825 */ /* 0x000fca00078e0202 */
[----:B------:R-:W4:Y:S01]  /*0450*/  LDG.E.64 R16, desc[UR42][R10.64] ;  /* 0x0000002a0a107981 */ /* 0x000f22000c1e1b00 */
[----:B------:R-:W-:-:S05]  /*0460*/  MOV R5, UR40 ;  /* 0x0000002800057c02 */ /* 0x000fca0008000f00 */
[----:B------:R-:W-:-:S05]  /*0470*/  IMAD.WIDE R4, R5, 0x8, R10 ;  /* 0x0000000805047825 */ /* 0x000fca00078e020a */
[----:B------:R-:W5:Y:S01]  /*0480*/  LDG.E.64 R14, desc[UR42][R4.64] ;  /* 0x0000002a040e7981 */ /* 0x000f62000c1e1b00 */
[----:B------:R-:W-:-:S04]  /*0490*/  IADD3 R23, P0, PT, R22, R23, RZ ;  /* 0x0000001716177210 */ /* 0x000fc80007f1e0ff */
[----:B------:R-:W-:Y:S02]  /*04a0*/  IADD3.X R0, PT, PT, RZ, R0, RZ, P0, !PT ;  /* 0x00000000ff007210 */ /* 0x000fe400007fe4ff */
[----:B------:R-:W-:-:S04]  /*04b0*/  ISETP.GE.U32.AND P0, PT, R23, UR7, PT ;  /* 0x0000000717007c0c */ /* 0x000fc8000bf06070 */
[----:B------:R-:W-:Y:S01]  /*04c0*/  ISETP.GE.U32.AND.EX P0, PT, R0, UR8, PT, P0 ;  /* 0x0000000800007c0c */ /* 0x000fe2000bf06100 */
[C---:B--2---:R-:W-:Y:S01]  /*04d0*/  FMUL R19, R7.reuse, UR47 ;  /* 0x0000002f07137c20 */ /* 0x044fe20008400000 */
[----:B------:R-:W-:-:S03]  /*04e0*/  FMUL R21, R7, UR46 ;  /* 0x0000002e07157c20 */ /* 0x000fc60008400000 */
[C---:B------:R-:W-:Y:S01]  /*04f0*/  FFMA R19, R6.reuse, UR46, -R19 ;  /* 0x0000002e06137c23 */ /* 0x040fe20008000813 */
[C---:B---3--:R-:W-:Y:S01]  /*0500*/  FMUL R25, R13.reuse, UR39 ;  /* 0x000000270d197c20 */ /* 0x048fe20008400000 */
[----:B------:R-:W-:Y:S01]  /*0510*/  FFMA R21, R6, UR47, R21 ;  /* 0x0000002f06157c23 */ /* 0x000fe20008000015 */
[----:B------:R-:W-:Y:S01]  /*0520*/  FMUL R27, R13, UR38 ;  /* 0x000000260d1b7c20 */ /* 0x000fe20008400000 */
[----:B------:R-:W-:Y:S01]  /*0530*/  FADD R18, RZ, R19 ;  /* 0x00000013ff127221 */ /* 0x000fe20000000000 */
[C---:B------:R-:W-:Y:S01]  /*0540*/  FFMA R25, R12.reuse, UR38, -R25 ;  /* 0x000000260c197c23 */ /* 0x040fe20008000819 */
[----:B------:R-:W-:Y:S01]  /*0550*/  FADD R19, RZ, R21 ;  /* 0x00000015ff137221 */ /* 0x000fe20000000000 */
[C---:B0-----:R-:W-:Y:S01]  /*0560*/  FMUL R21, R7.reuse, UR23 ;  /* 0x0000001707157c20 */ /* 0x041fe20008400000 */
[----:B------:R-:W-:Y:S01]  /*0570*/  FFMA R20, R12, UR39, R27 ;  /* 0x000000270c147c23 */ /* 0x000fe2000800001b */
[----:B------:R-:W-:Y:S01]  /*0580*/  FADD R18, R18, R25 ;  /* 0x0000001912127221 */ /* 0x000fe20000000000 */
[----:B------:R-:W-:Y:S01]  /*0590*/  FMUL R25, R7, UR22 ;  /* 0x0000001607197c20 */ /* 0x000fe20008400000 */
[C---:B------:R-:W-:Y:S01]  /*05a0*/  FFMA R21, R6.reuse, UR22, -R21 ;  /* 0x0000001606157c23 */ /* 0x040fe20008000815 */
[----:B------:R-:W-:Y:S01]  /*05b0*/  FADD R19, R19, R20 ;  /* 0x0000001413137221 */ /* 0x000fe20000000000 */
[C---:B------:R-:W-:Y:S01]  /*05c0*/  FMUL R27, R13.reuse, UR31 ;  /* 0x0000001f0d1b7c20 */ /* 0x040fe20008400000 */
[----:B------:R-:W-:Y:S01]  /*05d0*/  FFMA R25, R6, UR23, R25 ;  /* 0x0000001706197c23 */ /* 0x000fe20008000019 */
[----:B------:R-:W-:Y:S01]  /*05e0*/  FADD R20, RZ, R21 ;  /* 0x00000015ff147221 */ /* 0x000fe20000000000 */
[----:B------:R-:W-:Y:S01]  /*05f0*/  FMUL R29, R13, UR30 ;  /* 0x0000001e0d1d7c20 */ /* 0x000fe20008400000 */
[C---:B------:R-:W-:Y:S01]  /*0600*/  FFMA R27, R12.reuse, UR30, -R27 ;  /* 0x0000001e0c1b7c23 */ /* 0x040fe2000800081b */
[----:B------:R-:W-:Y:S01]  /*0610*/  FADD R21, RZ, R25 ;  /* 0x00000019ff157221 */ /* 0x000fe20000000000 */
[C---:B----4-:R-:W-:Y:S01]  /*0620*/  FMUL R25, R17.reuse, UR37 ;  /* 0x0000002511197c20 */ /* 0x050fe20008400000 */
[----:B------:R-:W-:Y:S01]  /*0630*/  FFMA R24, R12, UR31, R29 ;  /* 0x0000001f0c187c23 */ /* 0x000fe2000800001d */
[----:B------:R-:W-:Y:S01]  /*0640*/  FADD R20, R20, R27 ;  /* 0x0000001b14147221 */ /* 0x000fe20000000000 */
[----:B------:R-:W-:Y:S01]  /*0650*/  FMUL R27, R17, UR36 ;  /* 0x00000024111b7c20 */ /* 0x000fe20008400000 */
[C---:B------:R-:W-:Y:S01]  /*0660*/  FFMA R25, R16.reuse, UR36, -R25 ;  /* 0x0000002410197c23 */ /* 0x040fe20008000819 */
[----:B------:R-:W-:Y:S01]  /*0670*/  FADD R21, R21, R24 ;  /* 0x0000001815157221 */ /* 0x000fe20000000000 */
[----:B-----5:R-:W-:Y:S01]  /*0680*/  FMUL R29, R15, UR12 ;  /* 0x0000000c0f1d7c20 */ /* 0x020fe20008400000 */
[----:B------:R-:W-:Y:S01]  /*0690*/  FFMA R24, R16, UR37, R27 ;  /* 0x0000002510187c23 */ /* 0x000fe2000800001b */
[----:B------:R-:W-:Y:S01]  /*06a0*/  FADD R18, R18, R25 ;  /* 0x0000001912127221 */ /* 0x000fe20000000000 */
[C---:B------:R-:W-:Y:S01]  /*06b0*/  FMUL R25, R17.reuse, UR29 ;  /* 0x0000001d11197c20 */ /* 0x040fe20008400000 */
[----:B------:R-:W-:Y:S01]  /*06c0*/  FMUL R27, R17, UR28 ;  /* 0x0000001c111b7c20 */ /* 0x000fe20008400000 */
[----:B------:R-:W-:Y:S01]  /*06d0*/  FADD R19, R19, R24 ;  /* 0x0000001813137221 */ /* 0x000fe20000000000 */
[----:B------:R-:W-:Y:S01]  /*06e0*/  FFMA R26, R14, UR13, R29 ;  /* 0x0000000d0e1a7c23 */ /* 0x000fe2000800001d */
[C---:B------:R-:W-:Y:S01]  /*06f0*/  FFMA R25, R16.reuse, UR28, -R25 ;  /* 0x0000001c10197c23 */ /* 0x040fe20008000819 */
[----:B------:R-:W-:Y:S01]  /*0700*/  FFMA R24, R16, UR29, R27 ;  /* 0x0000001d10187c23 */ /* 0x000fe2000800001b */
[----:B------:R-:W-:Y:S01]  /*0710*/  FMUL R27, R15, UR20 ;  /* 0x000000140f1b7c20 */ /* 0x000fe20008400000 */
[----:B------:R-:W-:Y:S01]  /*0720*/  FMUL R29, R13, UR27 ;  /* 0x0000001b0d1d7c20 */ /* 0x000fe20008400000 */
[----:B------:R-:W-:Y:S01]  /*0730*/  FADD R20, R20, R25 ;  /* 0x0000001914147221 */ /* 0x000fe20000000000 */
[----:B------:R-:W-:Y:S01]  /*0740*/  FMUL R25, R15, UR21 ;  /* 0x000000150f197c20 */ /* 0x000fe20008400000 */
[----:B------:R-:W-:Y:S01]  /*0750*/  FADD R21, R21, R24 ;  /* 0x0000001815157221 */ /* 0x000fe20000000000 */
[----:B------:R-:W-:-:S02]  /*0760*/  FFMA R24, R14, UR21, R27 ;  /* 0x000000150e187c23 */ /* 0x000fc4000800001b */
[----:B------:R-:W-:Y:S01]  /*0770*/  FFMA R25, R14, UR20, -R25 ;  /* 0x000000140e197c23 */ /* 0x000fe20008000819 */
[----:B------:R-:W-:Y:S01]  /*0780*/  FADD R21, R21, R26 ;  /* 0x0000001a15157221 */ /* 0x000fe20000000000 */
[----:B------:R-:W-:Y:S02]  /*0790*/  FADD R19, R19, R24 ;  /* 0x0000001813137221 */ /* 0x000fe40000000000 */
[----:B------:R-:W-:Y:S01]  /*07a0*/  FADD R18, R18, R25 ;  /* 0x0000001912127221 */ /* 0x000fe20000000000 */
[----:B------:R-:W-:-:S04]  /*07b0*/  FMUL R25, R15, UR13 ;  /* 0x0000000d0f197c20 */ /* 0x000fc80008400000 */
[----:B------:R-:W-:Y:S01]  /*07c0*/  FFMA R27, R14, UR12, -R25 ;  /* 0x0000000c0e1b7c23 */ /* 0x000fe20008000819 */
[----:B------:R-:W-:Y:S01]  /*07d0*/  FMUL R25, R7, UR15 ;  /* 0x0000000f07197c20 */ /* 0x000fe20008400000 */
[----:B------:R1:W-:Y:S02]  /*07e0*/  STG.E.64 desc[UR42][R2.64], R18 ;  /* 0x0000001202007986 */ /* 0x0003e4000c101b2a */
[----:B------:R-:W-:Y:S01]  /*07f0*/  FADD R20, R20, R27 ;  /* 0x0000001b14147221 */ /* 0x000fe20000000000 */
[----:B------:R-:W-:Y:S01]  /*0800*/  FFMA R25, R6, UR14, -R25 ;  /* 0x0000000e06197c23 */ /* 0x000fe20008000819 */
[----:B------:R-:W-:-:S03]  /*0810*/  FMUL R27, R13, UR35 ;  /* 0x000000230d1b7c20 */ /* 0x000fc60008400000 */
[----:B------:R-:W-:Y:S01]  /*0820*/  FADD R24, RZ, R25 ;  /* 0x00000019ff187221 */ /* 0x000fe20000000000 */
[----:B------:R-:W-:Y:S01]  /*0830*/  FFMA R27, R12, UR34, -R27 ;  /* 0x000000220c1b7c23 */ /* 0x000fe2000800081b */
[----:B------:R-:W-:Y:S01]  /*0840*/  FMUL R25, R7, UR14 ;  /* 0x0000000e07197c20 */ /* 0x000fe20008400000 */
[----:B------:R1:W-:Y:S02]  /*0850*/  STG.E.64 desc[UR42][R10.64], R20 ;  /* 0x000000140a007986 */ /* 0x0003e4000c101b2a */
[----:B------:R-:W-:Y:S01]  /*0860*/  FADD R24, R24, R27 ;  /* 0x0000001b18187221 */ /* 0x000fe20000000000 */
[C---:B------:R-:W-:Y:S01]  /*0870*/  FMUL R27, R13.reuse, UR34 ;  /* 0x000000220d1b7c20 */ /* 0x040fe20008400000 */
[----:B------:R-:W-:Y:S01]  /*0880*/  FFMA R25, R6, UR15, R25 ;  /* 0x0000000f06197c23 */ /* 0x000fe20008000019 */
[----:B------:R-:W-:Y:S02]  /*0890*/  FMUL R13, R13, UR26 ;  /* 0x0000001a0d0d7c20 */ /* 0x000fe40008400000 */
[C---:B------:R-:W-:Y:S01]  /*08a0*/  FFMA R26, R12.reuse, UR35, R27 ;  /* 0x000000230c1a7c23 */ /* 0x040fe2000800001b */
[----:B------:R-:W-:Y:S01]  /*08b0*/  FMUL R27, R17, UR33 ;  /* 0x00000021111b7c20 */ /* 0x000fe20008400000 */
[----:B------:R-:W-:Y:S01]  /*08c0*/  FADD R25, RZ, R25 ;  /* 0x00000019ff197221 */ /* 0x000fe20000000000 */
[----:B------:R-:W-:-:S02]  /*08d0*/  FFMA R13, R12, UR27, R13 ;  /* 0x0000001b0c0d7c23 */ /* 0x000fc4000800000d */
[----:B------:R-:W-:Y:S01]  /*08e0*/  FFMA R27, R16, UR32, -R27 ;  /* 0x00000020101b7c23 */ /* 0x000fe2000800081b */
[----:B------:R-:W-:-:S03]  /*08f0*/  FADD R25, R25, R26 ;  /* 0x0000001a19197221 */ /* 0x000fc60000000000 */
[----:B------:R-:W-:Y:S01]  /*0900*/  FADD R24, R24, R27 ;  /* 0x0000001b18187221 */ /* 0x000fe20000000000 */
[----:B------:R-:W-:-:S04]  /*0910*/  FMUL R27, R17, UR32 ;  /* 0x00000020111b7c20 */ /* 0x000fc80008400000 */
[----:B------:R-:W-:Y:S01]  /*0920*/  FFMA R26, R16, UR33, R27 ;  /* 0x00000021101a7c23 */ /* 0x000fe2000800001b */
[----:B------:R-:W-:-:S03]  /*0930*/  FMUL R27, R15, UR17 ;  /* 0x000000110f1b7c20 */ /* 0x000fc60008400000 */
[----:B------:R-:W-:Y:S01]  /*0940*/  FADD R25, R25, R26 ;  /* 0x0000001a19197221 */ /* 0x000fe20000000000 */
[----:B------:R-:W-:-:S04]  /*0950*/  FFMA R27, R14, UR16, -R27 ;  /* 0x000000100e1b7c23 */ /* 0x000fc8000800081b */
[----:B------:R-:W-:Y:S01]  /*0960*/  FADD R24, R24, R27 ;  /* 0x0000001b18187221 */ /* 0x000fe20000000000 */
[----:B------:R-:W-:-:S04]  /*0970*/  FMUL R27, R15, UR16 ;  /* 0x000000100f1b7c20 */ /* 0x000fc80008400000 */
[----:B------:R-:W-:Y:S01]  /*0980*/  FFMA R26, R14, UR17, R27 ;  /* 0x000000110e1a7c23 */ /* 0x000fe2000800001b */
[C---:B------:R-:W-:Y:S01]  /*0990*/  FMUL R27, R7.reuse, UR19 ;  /* 0x00000013071b7c20 */ /* 0x040fe20008400000 */
[----:B------:R-:W-:Y:S02]  /*09a0*/  FMUL R7, R7, UR18 ;  /* 0x0000001207077c20 */ /* 0x000fe40008400000 */
[----:B------:R-:W-:Y:S01]  /*09b0*/  FADD R25, R25, R26 ;  /* 0x0000001a19197221 */ /* 0x000fe20000000000 */
[C---:B------:R-:W-:Y:S01]  /*09c0*/  FFMA R27, R6.reuse, UR18, -R27 ;  /* 0x00000012061b7c23 */ /* 0x040fe2000800081b */
[----:B------:R-:W-:Y:S01]  /*09d0*/  FFMA R6, R6, UR19, R7 ;  /* 0x0000001306067c23 */ /* 0x000fe20008000007 */
[----:B------:R-:W-:Y:S02]  /*09e0*/  FFMA R26, R12, UR26, -R29 ;  /* 0x0000001a0c1a7c23 */ /* 0x000fe4000800081d */
[----:B------:R-:W-:Y:S01]  /*09f0*/  FADD R7, RZ, R27 ;  /* 0x0000001bff077221 */ /* 0x000fe20000000000 */
[----:B------:R-:W-:Y:S01]  /*0a00*/  FADD R6, RZ, R6 ;  /* 0x00000006ff067221 */ /* 0x000fe20000000000 */
[C---:B------:R-:W-:Y:S01]  /*0a10*/  FMUL R27, R17.reuse, UR25 ;  /* 0x00000019111b7c20 */ /* 0x040fe20008400000 */
[----:B------:R-:W-:Y:S01]  /*0a20*/  FMUL R17, R17, UR24 ;  /* 0x0000001811117c20 */ /* 0x000fe20008400000 */
[----:B------:R-:W-:Y:S01]  /*0a30*/  FADD R7, R7, R26 ;  /* 0x0000001a07077221 */ /* 0x000fe20000000000 */
[----:B------:R-:W-:Y:S01]  /*0a40*/  FADD R6, R6, R13 ;  /* 0x0000000d06067221 */ /* 0x000fe20000000000 */
[C---:B------:R-:W-:Y:S01]  /*0a50*/  FFMA R12, R16.reuse, UR24, -R27 ;  /* 0x00000018100c7c23 */ /* 0x040fe2000800081b */
[C---:B------:R-:W-:Y:S01]  /*0a60*/  FMUL R13, R15.reuse, UR49 ;  /* 0x000000310f0d7c20 */ /* 0x040fe20008400000 */
[----:B------:R-:W-:Y:S01]  /*0a70*/  FFMA R17, R16, UR25, R17 ;  /* 0x0000001910117c23 */ /* 0x000fe20008000011 */
[----:B------:R-:W-:Y:S01]  /*0a80*/  FMUL R15, R15, UR48 ;  /* 0x000000300f0f7c20 */ /* 0x000fe20008400000 */
[----:B------:R-:W-:Y:S01]  /*0a90*/  FADD R7, R7, R12 ;  /* 0x0000000c07077221 */ /* 0x000fe20000000000 */
[----:B------:R-:W-:Y:S01]  /*0aa0*/  FFMA R12, R14, UR48, -R13 ;  /* 0x000000300e0c7c23 */ /* 0x000fe2000800080d */
[----:B------:R-:W-:Y:S01]  /*0ab0*/  FADD R6, R6, R17 ;  /* 0x0000001106067221 */ /* 0x000fe20000000000 */
[----:B------:R-:W-:Y:S01]  /*0ac0*/  FFMA R15, R14, UR49, R15 ;  /* 0x000000310e0f7c23 */ /* 0x000fe2000800000f */
[----:B------:R1:W-:Y:S01]  /*0ad0*/  STG.E.64 desc[UR42][R8.64], R24 ;  /* 0x0000001808007986 */ /* 0x0003e2000c101b2a */
[----:B------:R-:W-:-:S02]  /*0ae0*/  FADD R12, R7, R12 ;  /* 0x0000000c070c7221 */ /* 0x000fc40000000000 */
[----:B------:R-:W-:-:S05]  /*0af0*/  FADD R13, R6, R15 ;  /* 0x0000000f060d7221 */ /* 0x000fca0000000000 */
[----:B------:R1:W-:Y:S01]  /*0b00*/  STG.E.64 desc[UR42][R4.64], R12 ;  /* 0x0000000c04007986 */ /* 0x0003e2000c101b2a */
[----:B------:R-:W-:Y:S05]  /*0b10*/  @!P0 BRA `(.L_x_37) ;  /* 0xfffffff400ec8947 */ /* 0x000fea000383ffff */
[----:B------:R-:W-:Y:S05]  /*0b20*/  BSYNC.RECONVERGENT B0 ;  /* 0x0000000000007941 */ /* 0x000fea0003800200 */
.L_x_36:
[----:B------:R-:W-:Y:S05]  /*0b30*/  EXIT ;  /* 0x000000000000794d */ /* 0x000fea0003800000 */
.L_x_38:
        /* <DEDUP_REMOVED lines=12> */
.L_x_83:


//--------------------- .text._Z7_q1gateP6float2mm --------------------------
	.section	.text._Z7_q1gateP6float2mm,"ax",@progbits
	.align	128
        .global         _Z7_q1gateP6float2mm
        .type           _Z7_q1gateP6float2mm,@function
        .size           _Z7_q1gateP6float2mm,(.L_x_84 - _Z7_q1gateP6float2mm)
        .other          _Z7_q1gateP6float2mm,@"STO_CUDA_ENTRY STV_DEFAULT"
_Z7_q1gateP6float2mm:
.text._Z7_q1gateP6float2mm:
[----:B------:R-:W-:Y:S01]  /*0000*/  LDC R1, c[0x0][0x37c] ;  /* 0x0000df00ff017b82 */ /* 0x000fe20000000800 */
[----:B------:R-:W0:Y:S01]  /*0010*/  S2R R17, SR_TID.X ;  /* 0x0000000000117919 */ /* 0x000e220000002100 */
[----:B------:R-:W1:Y:S06]  /*0020*/  LDCU UR5, c[0x0][0x390] ;  /* 0x00007200ff0577ac */ /* 0x000e6c0008000800 */
[----:B------:R-:W0:Y:S01]  /*0030*/  S2UR UR4, SR_CTAID.X ;  /* 0x00000000000479c3 */ /* 0x000e220000002500 */
[----:B------:R-:W-:-:S07]  /*0040*/  HFMA2 R4, -RZ, RZ, 0, 5.9604644775390625e-08 ;  /* 0x00000001ff047431 */ /* 0x000fce00000001ff */
[----:B------:R-:W0:Y:S01]  /*0050*/  LDC R2, c[0x0][0x360] ;  /* 0x0000d800ff027b82 */ /* 0x000e220000000800 */
[----:B-1----:R-:W-:-:S04]  /*0060*/  SHF.L.U32 R0, R4, UR5, RZ ;  /* 0x0000000504007c19 */ /* 0x002fc800080006ff */
[----:B------:R-:W-:-:S04]  /*0070*/  SHF.R.S32.HI R3, RZ, 0x1f, R0 ;  /* 0x0000001fff037819 */ /* 0x000fc80000011400 */
[--C-:B------:R-:W-:Y:S02]  /*0080*/  SHF.R.U64 R0, R0, 0x1, R3.reuse ;  /* 0x0000000100007819 */ /* 0x100fe40000001203 */
[----:B------:R-:W-:Y:S01]  /*0090*/  SHF.R.U32.HI R10, RZ, 0x1, R3 ;  /* 0x00000001ff0a7819 */ /* 0x000fe20000011603 */
[----:B0-----:R-:W-:-:S05]  /*00a0*/  IMAD R17, R2, UR4, R17 ;  /* 0x0000000402117c24 */ /* 0x001fca000f8e0211 */
[----:B------:R-:W-:-:S04]  /*00b0*/  ISETP.GT.U32.AND P0, PT, R0, R17, PT ;  /* 0x000000110000720c */ /* 0x000fc80003f04070 */
[----:B------:R-:W-:-:S13]  /*00c0*/  ISETP.GT.U32.AND.EX P0, PT, R10, RZ, PT, P0 ;  /* 0x000000ff0a00720c */ /* 0x000fda0003f04100 */
[----:B------:R-:W-:Y:S05]  /*00d0*/  @!P0 EXIT ;  /* 0x000000000000894d */ /* 0x000fea0003800000 */
[----:B------:R-:W0:Y:S01]  /*00e0*/  LDC R13, c[0x0][0x388] ;  /* 0x0000e200ff0d7b82 */ /* 0x000e220000000800 */
[----:B------:R-:W1:Y:S01]  /*00f0*/  LDCU UR4, c[0x0][0x370] ;  /* 0x00006e00ff0477ac */ /* 0x000e620008000800 */
[----:B------:R-:W-:Y:S01]  /*0100*/  MOV R12, 0xffffffff ;  /* 0xffffffff000c7802 */ /* 0x000fe20000000f00 */
[----:B------:R-:W-:Y:S01]  /*0110*/  BSSY.RECONVERGENT B0, `(.L_x_39) ;  /* 0x0000035000007945 */ /* 0x000fe20003800200 */
[----:B------:R-:W-:Y:S01]  /*0120*/  MOV R14, RZ ;  /* 0x000000ff000e7202 */ /* 0x000fe20000000f00 */
[----:B------:R-:W2:Y:S01]  /*0130*/  LDCU.64 UR6, c[0x0][0x358] ;  /* 0x00006b00ff0677ac */ /* 0x000ea20008000a00 */
[----:B------:R-:W3:Y:S01]  /*0140*/  LDCU.64 UR8, c[0x0][0x380] ;  /* 0x00007000ff0877ac */ /* 0x000ee20008000a00 */
[----:B------:R-:W4:Y:S01]  /*0150*/  LDCU.64 UR10, c[0x3][0x48] ;  /* 0x00c00900ff0a77ac */ /* 0x000f220008000a00 */
[----:B------:R-:W0:Y:S01]  /*0160*/  LDCU.64 UR16, c[0x3][0x60] ;  /* 0x00c00c00ff1077ac */ /* 0x000e220008000a00 */
[----:B-1----:R-:W-:Y:S01]  /*0170*/  IMAD R15, R2, UR4, RZ ;  /* 0x00000004020f7c24 */ /* 0x002fe2000f8e02ff */
[----:B------:R-:W1:Y:S01]  /*0180*/  LDCU.128 UR12, c[0x3][0x50] ;  /* 0x00c00a00ff0c77ac */ /* 0x000e620008000c00 */
[----:B0-----:R-:W-:-:S02]  /*0190*/  SHF.L.U64.HI R11, R12, R13, 0xffffffff ;  /* 0xffffffff0c0b7419 */ /* 0x001fc4000001020d */
[-C--:B------:R-:W-:Y:S02]  /*01a0*/  SHF.L.U32 R12, R12, R13.reuse, RZ ;  /* 0x0000000d0c0c7219 */ /* 0x080fe400000006ff */
[----:B-1234-:R-:W-:-:S07]  /*01b0*/  SHF.L.U32 R13, R4, R13, RZ ;  /* 0x0000000d040d7219 */ /* 0x01efce00000006ff */
.L_x_40:
[CC--:B0-----:R-:W-:Y:S02]  /*01c0*/  LOP3.LUT R5, R17.reuse, R12.reuse, RZ, 0xc0, !PT ;  /* 0x0000000c11057212 */ /* 0x0c1fe400078ec0ff */
[----:B------:R-:W-:Y:S02]  /*01d0*/  LOP3.LUT R2, R17, R12, RZ, 0x30, !PT ;  /* 0x0000000c11027212 */ /* 0x000fe400078e30ff */
[CC--:B------:R-:W-:Y:S01]  /*01e0*/  LOP3.LUT R6, R14.reuse, R11.reuse, RZ, 0xc0, !PT ;  /* 0x0000000b0e067212 */ /* 0x0c0fe200078ec0ff */
[C---:B------:R-:W-:Y:S01]  /*01f0*/  IMAD.SHL.U32 R3, R5.reuse, 0x10, RZ ;  /* 0x0000001005037824 */ /* 0x040fe200078e00ff */
[----:B------:R-:W-:Y:S02]  /*0200*/  LOP3.LUT R7, R14, R11, RZ, 0x30, !PT ;  /* 0x0000000b0e077212 */ /* 0x000fe400078e30ff */
[----:B------:R-:W-:Y:S02]  /*0210*/  SHF.L.U32 R4, R2, 0x3, RZ ;  /* 0x0000000302047819 */ /* 0x000fe400000006ff */
[----:B------:R-:W-:-:S02]  /*0220*/  SHF.L.U64.HI R5, R5, 0x4, R6 ;  /* 0x0000000405057819 */ /* 0x000fc40000010206 */
[----:B------:R-:W-:Y:S02]  /*0230*/  SHF.L.U64.HI R2, R2, 0x3, R7 ;  /* 0x0000000302027819 */ /* 0x000fe40000010207 */
[----:B------:R-:W-:Y:S02]  /*0240*/  LOP3.LUT R4, R3, R4, RZ, 0xfc, !PT ;  /* 0x0000000403047212 */ /* 0x000fe400078efcff */
[----:B------:R-:W-:Y:S02]  /*0250*/  LOP3.LUT R2, R5, R2, RZ, 0xfc, !PT ;  /* 0x0000000205027212 */ /* 0x000fe400078efcff */
[----:B------:R-:W-:-:S04]  /*0260*/  IADD3 R4, P0, PT, R4, UR8, RZ ;  /* 0x0000000804047c10 */ /* 0x000fc8000ff1e0ff */
[----:B------:R-:W-:-:S05]  /*0270*/  IADD3.X R5, PT, PT, R2, UR9, RZ, P0, !PT ;  /* 0x0000000902057c10 */ /* 0x000fca00087fe4ff */
[----:B------:R-:W2:Y:S01]  /*0280*/  LDG.E.64 R8, desc[UR6][R4.64] ;  /* 0x0000000604087981 */ /* 0x000ea2000c1e1b00 */
[----:B------:R-:W-:-:S05]  /*0290*/  IMAD.WIDE R2, R13, 0x8, R4 ;  /* 0x000000080d027825 */ /* 0x000fca00078e0204 */
[----:B------:R-:W3:Y:S01]  /*02a0*/  LDG.E.64 R6, desc[UR6][R2.64] ;  /* 0x0000000602067981 */ /* 0x000ee2000c1e1b00 */
[----:B------:R-:W-:-:S05]  /*02b0*/  IADD3 R17, P0, PT, R15, R17, RZ ;  /* 0x000000110f117210 */ /* 0x000fca0007f1e0ff */
[----:B------:R-:W-:Y:S01]  /*02c0*/  IMAD.X R14, RZ, RZ, R14, P0 ;  /* 0x000000ffff0e7224 */ /* 0x000fe200000e060e */
[----:B------:R-:W-:-:S04]  /*02d0*/  ISETP.GE.U32.AND P0, PT, R17, R0, PT ;  /* 0x000000001100720c */ /* 0x000fc80003f06070 */
[----:B------:R-:W-:Y:S01]  /*02e0*/  ISETP.GE.U32.AND.EX P0, PT, R14, R10, PT, P0 ;  /* 0x0000000a0e00720c */ /* 0x000fe20003f06100 */
[C---:B--2---:R-:W-:Y:S01]  /*02f0*/  FMUL R19, R9.reuse, UR11 ;  /* 0x0000000b09137c20 */ /* 0x044fe20008400000 */
[C---:B------:R-:W-:Y:S01]  /*0300*/  FMUL R21, R9.reuse, UR10 ;  /* 0x0000000a09157c20 */ /* 0x040fe20008400000 */
[C---:B------:R-:W-:Y:S01]  /*0310*/  FMUL R23, R9.reuse, UR15 ;  /* 0x0000000f09177c20 */ /* 0x040fe20008400000 */
[----:B------:R-:W-:Y:S01]  /*0320*/  FMUL R25, R9, UR14 ;  /* 0x0000000e09197c20 */ /* 0x000fe20008400000 */
[C---:B------:R-:W-:Y:S01]  /*0330*/  FFMA R9, R8.reuse, UR10, -R19 ;  /* 0x0000000a08097c23 */ /* 0x040fe20008000813 */
[C---:B------:R-:W-:Y:S01]  /*0340*/  FFMA R16, R8.reuse, UR11, R21 ;  /* 0x0000000b08107c23 */ /* 0x040fe20008000015 */
[C---:B---3--:R-:W-:Y:S01]  /*0350*/  FMUL R19, R7.reuse, UR13 ;  /* 0x0000000d07137c20 */ /* 0x048fe20008400000 */
[C---:B------:R-:W-:Y:S01]  /*0360*/  FMUL R21, R7.reuse, UR17 ;  /* 0x0000001107157c20 */ /* 0x040fe20008400000 */
[C---:B------:R-:W-:Y:S01]  /*0370*/  FMUL R27, R7.reuse, UR16 ;  /* 0x00000010071b7c20 */ /* 0x040fe20008400000 */
[----:B------:R-:W-:Y:S01]  /*0380*/  FMUL R7, R7, UR12 ;  /* 0x0000000c07077c20 */ /* 0x000fe20008400000 */
[C---:B------:R-:W-:Y:S01]  /*0390*/  FFMA R23, R8.reuse, UR14, -R23 ;  /* 0x0000000e08177c23 */ /* 0x040fe20008000817 */
[----:B------:R-:W-:Y:S01]  /*03a0*/  FFMA R25, R8, UR15, R25 ;  /* 0x0000000f08197c23 */ /* 0x000fe20008000019 */
[C---:B------:R-:W-:Y:S01]  /*03b0*/  FFMA R8, R6.reuse, UR12, -R19 ;  /* 0x0000000c06087c23 */ /* 0x040fe20008000813 */
[C---:B------:R-:W-:Y:S01]  /*03c0*/  FFMA R18, R6.reuse, UR16, -R21 ;  /* 0x0000001006127c23 */ /* 0x040fe20008000815 */
[C---:B------:R-:W-:Y:S01]  /*03d0*/  FFMA R20, R6.reuse, UR17, R27 ;  /* 0x0000001106147c23 */ /* 0x040fe2000800001b */
[----:B------:R-:W-:Y:S01]  /*03e0*/  FFMA R7, R6, UR13, R7 ;  /* 0x0000000d06077c23 */ /* 0x000fe20008000007 */
[----:B------:R-:W-:Y:S01]  /*03f0*/  FADD R6, R9, R8 ;  /* 0x0000000809067221 */ /* 0x000fe20000000000 */
[----:B------:R-:W-:Y:S01]  /*0400*/  FADD R8, R23, R18 ;  /* 0x0000001217087221 */ /* 0x000fe20000000000 */
[----:B------:R-:W-:Y:S01]  /*0410*/  FADD R9, R25, R20 ;  /* 0x0000001419097221 */ /* 0x000fe20000000000 */
[----:B------:R-:W-:-:S04]  /*0420*/  FADD R7, R16, R7 ;  /* 0x0000000710077221 */ /* 0x000fc80000000000 */
[----:B------:R0:W-:Y:S04]  /*0430*/  STG.E.64 desc[UR6][R2.64], R8 ;  /* 0x0000000802007986 */ /* 0x0001e8000c101b06 */
[----:B------:R0:W-:Y:S01]  /*0440*/  STG.E.64 desc[UR6][R4.64], R6 ;  /* 0x0000000604007986 */ /* 0x0001e2000c101b06 */
[----:B------:R-:W-:Y:S05]  /*0450*/  @!P0 BRA `(.L_x_40) ;  /* 0xfffffffc00588947 */ /* 0x000fea000383ffff */
[----:B------:R-:W-:Y:S05]  /*0460*/  BSYNC.RECONVERGENT B0 ;  /* 0x0000000000007941 */ /* 0x000fea0003800200 */
.L_x_39:
[----:B------:R-:W-:Y:S05]  /*0470*/  EXIT ;  /* 0x000000000000794d */ /* 0x000fea0003800000 */
.L_x_41:
        /* <DEDUP_REMOVED lines=16> */
.L_x_84:


//--------------------- .text._Z7_q2gradPK6float2S1_PS_mmm --------------------------
	.section	.text._Z7_q2gradPK6float2S1_PS_mmm,"ax",@progbits
	.align	128
        .global         _Z7_q2gradPK6float2S1_PS_mmm
        .type           _Z7_q2gradPK6float2S1_PS_mmm,@function
        .size           _Z7_q2gradPK6float2S1_PS_mmm,(.L_x_85 - _Z7_q2gradPK6float2S1_PS_mmm)
        .other          _Z7_q2gradPK6float2S1_PS_mmm,@"STO_CUDA_ENTRY STV_DEFAULT"
_Z7_q2gradPK6float2S1_PS_mmm:
.text._Z7_q2gradPK6float2S1_PS_mmm:
        /* <DEDUP_REMOVED lines=14> */
[----:B------:R-:W3:Y:S01]  /*00e0*/  LDCU.128 UR12, c[0x0][0x380] ;  /* 0x00007000ff0c77ac */ /* 0x000ee20008000c00 */
        /* <DEDUP_REMOVED lines=11> */
[----:B------:R-:W-:Y:S02]  /*01a0*/  CS2R R10, SRZ ;  /* 0x00000000000a7805 */ /* 0x000fe4000001ff00 */
[--C-:B------:R-:W-:Y:S02]  /*01b0*/  SHF.R.U64 R4, R4, 0x2, R5.reuse ;  /* 0x0000000204047819 */ /* 0x100fe40000001205 */
[----:B------:R-:W-:Y:S01]  /*01c0*/  SHF.R.U32.HI R5, RZ, 0x2, R5 ;  /* 0x00000002ff057819 */ /* 0x000fe20000011605 */
[----:B0-----:R-:W-:-:S05]  /*01d0*/  IMAD R3, R0, UR4, R3 ;  /* 0x0000000400037c24 */ /* 0x001fca000f8e0203 */
[----:B------:R-:W-:-:S04]  /*01e0*/  ISETP.GT.U32.AND P0, PT, R4, R3, PT ;  /* 0x000000030400720c */ /* 0x000fc80003f04070 */
[----:B------:R-:W-:-:S13]  /*01f0*/  ISETP.GT.U32.AND.EX P0, PT, R5, RZ, PT, P0 ;  /* 0x000000ff0500720c */ /* 0x000fda0003f04100 */
[----:B--23--:R-:W-:Y:S05]  /*0200*/  @!P0 BRA `(.L_x_43) ;  /* 0x0000000800688947 */ /* 0x00cfea0003800000 */
[----:B------:R-:W0:Y:S01]  /*0210*/  LDC.64 R56, c[0x0][0x3a0] ;  /* 0x0000e800ff387b82 */ /* 0x000e220000000a00 */
[----:B------:R-:W-:-:S07]  /*0220*/  MOV R41, 0xffffffff ;  /* 0xffffffff00297802 */ /* 0x000fce0000000f00 */
[----:B------:R-:W0:Y:S08]  /*0230*/  LDC.64 R6, c[0x0][0x398] ;  /* 0x0000e600ff067b82 */ /* 0x000e300000000a00 */
[----:B------:R-:W1:Y:S01]  /*0240*/  LDC R2, c[0x0][0x370] ;  /* 0x0000dc00ff027b82 */ /* 0x000e620000000800 */
[CC--:B0-----:R-:W-:Y:S02]  /*0250*/  ISETP.LT.U32.AND P1, PT, R56.reuse, R6.reuse, PT ;  /* 0x000000063800720c */ /* 0x0c1fe40003f21070 */
[----:B------:R-:W-:-:S02]  /*0260*/  ISETP.GT.U32.AND P0, PT, R56, R6, PT ;  /* 0x000000063800720c */ /* 0x000fc40003f04070 */
[CC--:B------:R-:W-:Y:S02]  /*0270*/  ISETP.LT.U32.AND.EX P1, PT, R57.reuse, R7.reuse, PT, P1 ;  /* 0x000000073900720c */ /* 0x0c0fe40003f21110 */
[----:B------:R-:W-:Y:S02]  /*0280*/  ISETP.GT.U32.AND.EX P0, PT, R57, R7, PT, P0 ;  /* 0x000000073900720c */ /* 0x000fe40003f04100 */
[----:B------:R-:W-:Y:S01]  /*0290*/  SEL R54, R56, R6, P1 ;  /* 0x0000000638367207 */ /* 0x000fe20000800000 */
[----:B-1----:R-:W-:Y:S01]  /*02a0*/  IMAD R2, R2, UR4, RZ ;  /* 0x0000000402027c24 */ /* 0x002fe2000f8e02ff */
[C---:B------:R-:W-:Y:S02]  /*02b0*/  SHF.L.U32 R7, R9.reuse, R56, RZ ;  /* 0x0000003809077219 */ /* 0x040fe400000006ff */
[-C--:B------:R-:W-:Y:S02]  /*02c0*/  SEL R56, R56, R6.reuse, P0 ;  /* 0x0000000638387207 */ /* 0x080fe40000000000 */
[----:B------:R-:W-:-:S02]  /*02d0*/  SHF.L.U32 R8, R9, R6, RZ ;  /* 0x0000000609087219 */ /* 0x000fc400000006ff */
[C---:B------:R-:W-:Y:S02]  /*02e0*/  SHF.L.U64.HI R9, R41.reuse, R54, 0xffffffff ;  /* 0xffffffff29097419 */ /* 0x040fe40000010236 */
[C---:B------:R-:W-:Y:S02]  /*02f0*/  SHF.L.U64.HI R55, R41.reuse, R56, 0xffffffff ;  /* 0xffffffff29377419 */ /* 0x040fe40000010238 */
[C---:B------:R-:W-:Y:S02]  /*0300*/  SHF.L.U32 R54, R41.reuse, R54, RZ ;  /* 0x0000003629367219 */ /* 0x040fe400000006ff */
[----:B------:R-:W-:Y:S02]  /*0310*/  SHF.L.U32 R56, R41, R56, RZ ;  /* 0x0000003829387219 */ /* 0x000fe400000006ff */
[----:B------:R-:W-:Y:S02]  /*0320*/  MOV R6, RZ ;  /* 0x000000ff00067202 */ /* 0x000fe40000000f00 */
[----:B------:R-:W-:-:S07]  /*0330*/  MOV R41, RZ ;  /* 0x000000ff00297202 */ /* 0x000fce0000000f00 */
.L_x_44:
        /* <DEDUP_REMOVED lines=13> */
[----:B------:R-:W-:Y:S02]  /*0410*/  LOP3.LUT R60, R60, R43, RZ, 0xfc, !PT ;  /* 0x0000002b3c3c7212 */ /* 0x000fe400078efcff */
[----:B------:R-:W-:Y:S02]  /*0420*/  SHF.L.U64.HI R42, R44, 0x4, R47 ;  /* 0x000000042c2a7819 */ /* 0x000fe4000001022f */
[----:B------:R-:W-:Y:S02]  /*0430*/  IADD3 R52, P0, PT, R60, UR12, RZ ;  /* 0x0000000c3c347c10 */ /* 0x000fe4000ff1e0ff */
[----:B------:R-:W-:Y:S02]  /*0440*/  LOP3.LUT R42, R42, R45, RZ, 0xfc, !PT ;  /* 0x0000002d2a2a7212 */ /* 0x000fe400078efcff */
[----:B------:R-:W-:-:S02]  /*0450*/  IADD3 R60, P1, PT, R60, UR14, RZ ;  /* 0x0000000e3c3c7c10 */ /* 0x000fc4000ff3e0ff */
[C---:B------:R-:W-:Y:S02]  /*0460*/  IADD3.X R53, PT, PT, R42.reuse, UR13, RZ, P0, !PT ;  /* 0x0000000d2a357c10 */ /* 0x040fe400087fe4ff */
[----:B------:R-:W-:-:S03]  /*0470*/  IADD3.X R61, PT, PT, R42, UR15, RZ, P1, !PT ;  /* 0x0000000f2a3d7c10 */ /* 0x000fc60008ffe4ff */
[----:B------:R-:W2:Y:S04]  /*0480*/  LDG.E.64 R50, desc[UR8][R52.64] ;  /* 0x0000000834327981 */ /* 0x000ea8000c1e1b00 */
[----:B------:R-:W2:Y:S01]  /*0490*/  LDG.E.64 R42, desc[UR8][R60.64] ;  /* 0x000000083c2a7981 */ /* 0x000ea2000c1e1b00 */
[----:B------:R-:W-:-:S04]  /*04a0*/  IMAD.WIDE R58, R7, 0x8, R60 ;  /* 0x00000008073a7825 */ /* 0x000fc800078e023c */
[C---:B------:R-:W-:Y:S01]  /*04b0*/  IMAD.WIDE R44, R8.reuse, 0x8, R60 ;  /* 0x00000008082c7825 */ /* 0x040fe200078e023c */
[----:B------:R-:W3:Y:S03]  /*04c0*/  LDG.E.64 R46, desc[UR8][R58.64] ;  /* 0x000000083a2e7981 */ /* 0x000ee6000c1e1b00 */
[----:B------:R-:W-:Y:S02]  /*04d0*/  IMAD.WIDE R48, R8, 0x8, R58 ;  /* 0x0000000808307825 */ /* 0x000fe400078e023a */
[----:B------:R-:W4:Y:S04]  /*04e0*/  LDG.E.64 R44, desc[UR8][R44.64] ;  /* 0x000000082c2c7981 */ /* 0x000f28000c1e1b00 */
[----:B------:R-:W5:Y:S01]  /*04f0*/  LDG.E.64 R48, desc[UR8][R48.64] ;  /* 0x0000000830307981 */ /* 0x000f62000c1e1b00 */
[----:B--2---:R-:W-:-:S04]  /*0500*/  FMUL R57, R51, R43 ;  /* 0x0000002b33397220 */ /* 0x004fc80000400000 */
[----:B------:R-:W-:-:S04]  /*0510*/  FFMA R57, R50, R42, -R57 ;  /* 0x0000002a32397223 */ /* 0x000fc80000000839 */
[----:B------:R-:W-:Y:S01]  /*0520*/  FADD R10, R57, R10 ;  /* 0x0000000a390a7221 */ /* 0x000fe20000000000 */
[C---:B------:R-:W-:Y:S01]  /*0530*/  FMUL R57, R51.reuse, R42 ;  /* 0x0000002a33397220 */ /* 0x040fe20000400000 */
[----:B---3--:R-:W-:-:S03]  /*0540*/  FMUL R59, R51, R47 ;  /* 0x0000002f333b7220 */ /* 0x008fc60000400000 */
[C---:B------:R-:W-:Y:S01]  /*0550*/  FFMA R60, R50.reuse, R43, R57 ;  /* 0x0000002b323c7223 */ /* 0x040fe20000000039 */
[C---:B----4-:R-:W-:Y:S01]  /*0560*/  FMUL R57, R51.reuse, R44 ;  /* 0x0000002c33397220 */ /* 0x050fe20000400000 */
[-C--:B------:R-:W-:Y:S01]  /*0570*/  FFMA R59, R50, R46.reuse, -R59 ;  /* 0x0000002e323b7223 */ /* 0x080fe2000000083b */
[-C--:B------:R-:W-:Y:S01]  /*0580*/  FMUL R61, R51, R45.reuse ;  /* 0x0000002d333d7220 */ /* 0x080fe20000400000 */
[----:B------:R-:W-:Y:S01]  /*0590*/  FADD R11, R60, R11 ;  /* 0x0000000b3c0b7221 */ /* 0x000fe20000000000 */
[----:B------:R-:W-:Y:S01]  /*05a0*/  FFMA R58, R50, R45, R57 ;  /* 0x0000002d323a7223 */ /* 0x000fe20000000039 */
[----:B------:R-:W-:Y:S01]  /*05b0*/  FADD R18, R59, R18 ;  /* 0x000000123b127221 */ /* 0x000fe20000000000 */
[C---:B------:R-:W-:Y:S01]  /*05c0*/  FMUL R57, R51.reuse, R46 ;  /* 0x0000002e33397220 */ /* 0x040fe20000400000 */
[C---:B-----5:R-:W-:Y:S01]  /*05d0*/  FMUL R59, R51.reuse, R49 ;  /* 0x00000031333b7220 */ /* 0x060fe20000400000 */
[----:B------:R-:W-:Y:S01]  /*05e0*/  FMUL R60, R51, R48 ;  /* 0x00000030333c7220 */ /* 0x000fe20000400000 */
[----:B------:R-:W-:Y:S01]  /*05f0*/  FADD R27, R58, R27 ;  /* 0x0000001b3a1b7221 */ /* 0x000fe20000000000 */
[C---:B------:R-:W-:Y:S01]  /*0600*/  FFMA R58, R50.reuse, R47, R57 ;  /* 0x0000002f323a7223 */ /* 0x040fe20000000039 */
[C---:B------:R-:W-:Y:S01]  /*0610*/  FFMA R61, R50.reuse, R44, -R61 ;  /* 0x0000002c323d7223 */ /* 0x040fe2000000083d */
[C---:B------:R-:W-:Y:S01]  /*0620*/  FFMA R57, R50.reuse, R48, -R59 ;  /* 0x0000003032397223 */ /* 0x040fe2000000083b */
[----:B------:R-:W-:Y:S01]  /*0630*/  FFMA R60, R50, R49, R60 ;  /* 0x00000031323c7223 */ /* 0x000fe2000000003c */
[----:B------:R-:W-:-:S06]  /*0640*/  IMAD.WIDE R50, R8, 0x8, R52 ;  /* 0x0000000808327825 */ /* 0x000fcc00078e0234 */
[----:B------:R-:W2:Y:S01]  /*0650*/  LDG.E.64 R50, desc[UR8][R50.64] ;  /* 0x0000000832327981 */ /* 0x000ea2000c1e1b00 */
[----:B------:R-:W-:Y:S01]  /*0660*/  FADD R19, R58, R19 ;  /* 0x000000133a137221 */ /* 0x000fe20000000000 */
[----:B------:R-:W-:Y:S01]  /*0670*/  FADD R34, R57, R34 ;  /* 0x0000002239227221 */ /* 0x000fe20000000000 */
[----:B------:R-:W-:Y:S01]  /*0680*/  FADD R35, R60, R35 ;  /* 0x000000233c237221 */ /* 0x000fe20000000000 */
[----:B------:R-:W-:-:S04]  /*0690*/  IMAD.WIDE R52, R7, 0x8, R52 ;  /* 0x0000000807347825 */ /* 0x000fc800078e0234 */
[-C--:B--2---:R-:W-:Y:S01]  /*06a0*/  FMUL R57, R43, R51.reuse ;  /* 0x000000332b397220 */ /* 0x084fe20000400000 */
[----:B------:R-:W-:-:S03]  /*06b0*/  FMUL R58, R42, R51 ;  /* 0x000000332a3a7220 */ /* 0x000fc60000400000 */
[-C--:B------:R-:W-:Y:S01]  /*06c0*/  FFMA R57, R42, R50.reuse, -R57 ;  /* 0x000000322a397223 */ /* 0x080fe20000000839 */
[----:B------:R-:W-:-:S03]  /*06d0*/  FFMA R58, R43, R50, R58 ;  /* 0x000000322b3a7223 */ /* 0x000fc6000000003a */
[----:B------:R-:W-:Y:S01]  /*06e0*/  FADD R14, R57, R14 ;  /* 0x0000000e390e7221 */ /* 0x000fe20000000000 */
[----:B------:R-:W-:Y:S01]  /*06f0*/  FADD R15, R58, R15 ;  /* 0x0000000f3a0f7221 */ /* 0x000fe20000000000 */
[-C--:B------:R-:W-:Y:S01]  /*0700*/  FMUL R57, R45, R51.reuse ;  /* 0x000000332d397220 */ /* 0x080fe20000400000 */
[----:B------:R-:W-:-:S03]  /*0710*/  FMUL R58, R44, R51 ;  /* 0x000000332c3a7220 */ /* 0x000fc60000400000 */
[-C--:B------:R-:W-:Y:S01]  /*0720*/  FFMA R57, R44, R50.reuse, -R57 ;  /* 0x000000322c397223 */ /* 0x080fe20000000839 */
[-C--:B------:R-:W-:Y:S01]  /*0730*/  FFMA R58, R45, R50.reuse, R58 ;  /* 0x000000322d3a7223 */ /* 0x080fe2000000003a */
[-C--:B------:R-:W-:Y:S01]  /*0740*/  FMUL R59, R49, R51.reuse ;  /* 0x00000033313b7220 */ /* 0x080fe20000400000 */
[-C--:B------:R-:W-:Y:S01]  /*0750*/  FMUL R60, R48, R51.reuse ;  /* 0x00000033303c7220 */ /* 0x080fe20000400000 */
[----:B------:R-:W-:Y:S01]  /*0760*/  FADD R30, R57, R30 ;  /* 0x0000001e391e7221 */ /* 0x000fe20000000000 */
[----:B------:R-:W-:Y:S01]  /*0770*/  FADD R31, R58, R31 ;  /* 0x0000001f3a1f7221 */ /* 0x000fe20000000000 */
[-C--:B------:R-:W-:Y:S01]  /*0780*/  FMUL R57, R47, R51.reuse ;  /* 0x000000332f397220 */ /* 0x080fe20000400000 */
[----:B------:R-:W-:Y:S01]  /*0790*/  FMUL R58, R46, R51 ;  /* 0x000000332e3a7220 */ /* 0x000fe20000400000 */
[-C--:B------:R-:W-:Y:S01]  /*07a0*/  FFMA R59, R48, R50.reuse, -R59 ;  /* 0x00000032303b7223 */ /* 0x080fe2000000083b */
[-C--:B------:R-:W-:Y:S01]  /*07b0*/  FFMA R60, R49, R50.reuse, R60 ;  /* 0x00000032313c7223 */ /* 0x080fe2000000003c */
[-C--:B------:R-:W-:Y:S01]  /*07c0*/  FFMA R57, R46, R50.reuse, -R57 ;  /* 0x000000322e397223 */ /* 0x080fe20000000839 */
[----:B------:R-:W-:-:S02]  /*07d0*/  FFMA R58, R47, R50, R58 ;  /* 0x000000322f3a7223 */ /* 0x000fc4000000003a */
[----:B------:R0:W2:Y:S02]  /*07e0*/  LDG.E.64 R50, desc[UR8][R52.64] ;  /* 0x0000000834327981 */ /* 0x0000a4000c1e1b00 */
[----:B0-----:R-:W-:-:S06]  /*07f0*/  IMAD.WIDE R52, R8, 0x8, R52 ;  /* 0x0000000808347825 */ /* 0x001fcc00078e0234 */
[----:B------:R-:W3:Y:S01]  /*0800*/  LDG.E.64 R52, desc[UR8][R52.64] ;  /* 0x0000000834347981 */ /* 0x000ee2000c1e1b00 */
[----:B------:R-:W-:Y:S01]  /*0810*/  FADD R22, R57, R22 ;  /* 0x0000001639167221 */ /* 0x000fe20000000000 */
[----:B------:R-:W-:Y:S01]  /*0820*/  FADD R23, R58, R23 ;  /* 0x000000173a177221 */ /* 0x000fe20000000000 */
[----:B------:R-:W-:Y:S01]  /*0830*/  FADD R39, R60, R39 ;  /* 0x000000273c277221 */ /* 0x000fe20000000000 */
[----:B------:R-:W-:-:S04]  /*0840*/  IADD3 R3, P0, PT, R2, R3, RZ ;  /* 0x0000000302037210 */ /* 0x000fc80007f1e0ff */
[----:B------:R-:W-:Y:S02]  /*0850*/  IADD3.X R6, PT, PT, RZ, R6, RZ, P0, !PT ;  /* 0x00000006ff067210 */ /* 0x000fe400007fe4ff */
[----:B------:R-:W-:-:S04]  /*0860*/  ISETP.GE.U32.AND P0, PT, R3, R4, PT ;  /* 0x000000040300720c */ /* 0x000fc80003f06070 */
[----:B------:R-:W-:Y:S01]  /*0870*/  ISETP.GE.U32.AND.EX P0, PT, R6, R5, PT, P0 ;  /* 0x000000050600720c */ /* 0x000fe20003f06100 */
[----:B------:R-:W-:Y:S01]  /*0880*/  FADD R26, R61, R26 ;  /* 0x0000001a3d1a7221 */ /* 0x000fe20000000000 */
[----:B------:R-:W-:Y:S01]  /*0890*/  FADD R38, R59, R38 ;  /* 0x000000263b267221 */ /* 0x000fe20000000000 */
[----:B--2---:R-:W-:-:S04]  /*08a0*/  FMUL R57, R43, R51 ;  /* 0x000000332b397220 */ /* 0x004fc80000400000 */
[----:B------:R-:W-:-:S04]  /*08b0*/  FFMA R57, R42, R50, -R57 ;  /* 0x000000322a397223 */ /* 0x000fc80000000839 */
[----:B------:R-:W-:Y:S01]  /*08c0*/  FADD R12, R57, R12 ;  /* 0x0000000c390c7221 */ /* 0x000fe20000000000 */
[-C--:B------:R-:W-:Y:S01]  /*08d0*/  FMUL R57, R45, R51.reuse ;  /* 0x000000332d397220 */ /* 0x080fe20000400000 */
[----:B------:R-:W-:-:S03]  /*08e0*/  FMUL R58, R42, R51 ;  /* 0x000000332a3a7220 */ /* 0x000fc60000400000 */
[-C--:B------:R-:W-:Y:S01]  /*08f0*/  FFMA R57, R44, R50.reuse, -R57 ;  /* 0x000000322c397223 */ /* 0x080fe20000000839 */
[----:B------:R-:W-:-:S03]  /*0900*/  FFMA R58, R43, R50, R58 ;  /* 0x000000322b3a7223 */ /* 0x000fc6000000003a */
[----:B------:R-:W-:Y:S01]  /*0910*/  FADD R28, R57, R28 ;  /* 0x0000001c391c7221 */ /* 0x000fe20000000000 */
[-C--:B------:R-:W-:Y:S01]  /*0920*/  FMUL R57, R47, R51.reuse ;  /* 0x000000332f397220 */ /* 0x080fe20000400000 */
[----:B------:R-:W-:Y:S01]  /*0930*/  FADD R13, R58, R13 ;  /* 0x0000000d3a0d7221 */ /* 0x000fe20000000000 */
[-C--:B------:R-:W-:Y:S02]  /*0940*/  FMUL R58, R44, R51.reuse ;  /* 0x000000332c3a7220 */ /* 0x080fe40000400000 */
[-C--:B------:R-:W-:Y:S02]  /*0950*/  FFMA R57, R46, R50.reuse, -R57 ;  /* 0x000000322e397223 */ /* 0x080fe40000000839 */
[-C--:B------:R-:W-:Y:S02]  /*0960*/  FFMA R58, R45, R50.reuse, R58 ;  /* 0x000000322d3a7223 */ /* 0x080fe4000000003a */
[----:B------:R-:W-:Y:S01]  /*0970*/  FADD R20, R57, R20 ;  /* 0x0000001439147221 */ /* 0x000fe20000000000 */
[-C--:B------:R-:W-:Y:S01]  /*0980*/  FMUL R57, R49, R51.reuse ;  /* 0x0000003331397220 */ /* 0x080fe20000400000 */
[----:B------:R-:W-:Y:S01]  /*0990*/  FADD R29, R58, R29 ;  /* 0x0000001d3a1d7221 */ /* 0x000fe20000000000 */
[-C--:B------:R-:W-:Y:S01]  /*09a0*/  FMUL R58, R46, R51.reuse ;  /* 0x000000332e3a7220 */ /* 0x080fe20000400000 */
[C---:B------:R-:W-:Y:S01]  /*09b0*/  FMUL R60, R48.reuse, R51 ;  /* 0x00000033303c7220 */ /* 0x040fe20000400000 */
[----:B------:R-:W-:Y:S01]  /*09c0*/  FFMA R51, R48, R50, -R57 ;  /* 0x0000003230337223 */ /* 0x000fe20000000839 */
[----:B---3--:R-:W-:-:S04]  /*09d0*/  FMUL R57, R43, R53 ;  /* 0x000000352b397220 */ /* 0x008fc80000400000 */
[C---:B------:R-:W-:Y:S01]  /*09e0*/  FFMA R57, R42.reuse, R52, -R57 ;  /* 0x000000342a397223 */ /* 0x040fe20000000839 */
[----:B------:R-:W-:-:S04]  /*09f0*/  FMUL R42, R42, R53 ;  /* 0x000000352a2a7220 */ /* 0x000fc80000400000 */
[----:B------:R-:W-:Y:S01]  /*0a00*/  FFMA R42, R43, R52, R42 ;  /* 0x000000342b2a7223 */ /* 0x000fe2000000002a */
[----:B------:R-:W-:-:S04]  /*0a10*/  FMUL R43, R45, R53 ;  /* 0x000000352d2b7220 */ /* 0x000fc80000400000 */
[C---:B------:R-:W-:Y:S01]  /*0a20*/  FFMA R43, R44.reuse, R52, -R43 ;  /* 0x000000342c2b7223 */ /* 0x040fe2000000082b */
[----:B------:R-:W-:-:S04]  /*0a30*/  FMUL R44, R44, R53 ;  /* 0x000000352c2c7220 */ /* 0x000fc80000400000 */
[----:B------:R-:W-:Y:S01]  /*0a40*/  FFMA R44, R45, R52, R44 ;  /* 0x000000342d2c7223 */ /* 0x000fe2000000002c */
[----:B------:R-:W-:-:S04]  /*0a50*/  FMUL R45, R47, R53 ;  /* 0x000000352f2d7220 */ /* 0x000fc80000400000 */
[C---:B------:R-:W-:Y:S01]  /*0a60*/  FFMA R45, R46.reuse, R52, -R45 ;  /* 0x000000342e2d7223 */ /* 0x040fe2000000082d */
[-C--:B------:R-:W-:Y:S01]  /*0a70*/  FMUL R46, R46, R53.reuse ;  /* 0x000000352e2e7220 */ /* 0x080fe20000400000 */
[-C--:B------:R-:W-:Y:S01]  /*0a80*/  FFMA R58, R47, R50.reuse, R58 ;  /* 0x000000322f3a7223 */ /* 0x080fe2000000003a */
[----:B------:R-:W-:Y:S01]  /*0a90*/  FFMA R50, R49, R50, R60 ;  /* 0x0000003231327223 */ /* 0x000fe2000000003c */
[CC--:B------:R-:W-:Y:S01]  /*0aa0*/  FMUL R60, R48.reuse, R53.reuse ;  /* 0x00000035303c7220 */ /* 0x0c0fe20000400000 */
[-C--:B------:R-:W-:Y:S01]  /*0ab0*/  FFMA R46, R47, R52.reuse, R46 ;  /* 0x000000342f2e7223 */ /* 0x080fe2000000002e */
[C---:B------:R-:W-:Y:S02]  /*0ac0*/  FMUL R47, R49.reuse, R53 ;  /* 0x00000035312f7220 */ /* 0x040fe40000400000 */
[-C--:B------:R-:W-:Y:S02]  /*0ad0*/  FFMA R60, R49, R52.reuse, R60 ;  /* 0x00000034313c7223 */ /* 0x080fe4000000003c */
[----:B------:R-:W-:Y:S01]  /*0ae0*/  FFMA R47, R48, R52, -R47 ;  /* 0x00000034302f7223 */ /* 0x000fe2000000082f */
[----:B------:R-:W-:Y:S01]  /*0af0*/  FADD R21, R58, R21 ;  /* 0x000000153a157221 */ /* 0x000fe20000000000 */
        /* <DEDUP_REMOVED lines=10> */
[----:B------:R-:W-:Y:S06]  /*0ba0*/  @!P0 BRA `(.L_x_44) ;  /* 0xfffffff400e48947 */ /* 0x000fec000383ffff */
.L_x_43:
[----:B------:R-:W-:Y:S05]  /*0bb0*/  BSYNC.RECONVERGENT B0 ;  /* 0x0000000000007941 */ /* 0x000fea0003800200 */
.L_x_42:
        /* <DEDUP_REMOVED lines=23> */
.L_x_47:
[----:B------:R-:W-:Y:S01]  /*0d30*/  ISETP.GE.U32.AND P0, PT, R42, UR5, PT ;  /* 0x000000052a007c0c */ /* 0x000fe2000bf06070 */
[----:B------:R-:W-:-:S12]  /*0d40*/  BSSY.RECONVERGENT B0, `(.L_x_45) ;  /* 0x0000054000007945 */ /* 0x000fd80003800200 */
[----:B-1----:R-:W-:Y:S05]  /*0d50*/  @P0 BRA `(.L_x_46) ;  /* 0x0000000400480947 */ /* 0x002fea0003800000 */
[----:B------:R-:W-:Y:S01]  /*0d60*/  IADD3 R3, PT, PT, R42, UR5, RZ ;  /* 0x000000052a037c10 */ /* 0x000fe2000fffe0ff */
[----:B------:R-:W-:Y:S03]  /*0d70*/  LDS.64 R4, [R2] ;  /* 0x0000000002047984 */ /* 0x000fe60000000a00 */
[----:B------:R-:W-:-:S05]  /*0d80*/  LEA R3, R3, UR4, 0x7 ;  /* 0x0000000403037c11 */ /* 0x000fca000f8e38ff */
[----:B------:R-:W1:Y:S02]  /*0d90*/  LDS.64 R6, [R3] ;  /* 0x0000000003067984 */ /* 0x000e640000000a00 */
[----:B-1----:R-:W-:Y:S01]  /*0da0*/  FADD R4, R4, R6 ;  /* 0x0000000604047221 */ /* 0x002fe20000000000 */
[----:B------:R-:W-:Y:S02]  /*0db0*/  FADD R5, R5, R7 ;  /* 0x0000000705057221 */ /* 0x000fe40000000000 */
[----:B------:R-:W-:Y:S04]  /*0dc0*/  LDS.64 R6, [R2+0x40] ;  /* 0x0000400002067984 */ /* 0x000fe80000000a00 */
[----:B------:R-:W-:Y:S04]  /*0dd0*/  STS.64 [R2], R4 ;  /* 0x0000000402007388 */ /* 0x000fe80000000a00 */
[----:B------:R-:W1:Y:S02]  /*0de0*/  LDS.64 R8, [R3+0x40] ;  /* 0x0000400003087984 */ /* 0x000e640000000a00 */
[----:B-1----:R-:W-:Y:S01]  /*0df0*/  FADD R6, R6, R8 ;  /* 0x0000000806067221 */ /* 0x002fe20000000000 */
[----:B------:R-:W-:-:S02]  /*0e00*/  FADD R7, R7, R9 ;  /* 0x0000000907077221 */ /* 0x000fc40000000000 */
[----:B------:R-:W-:Y:S04]  /*0e10*/  LDS.64 R8, [R2+0x20] ;  /* 0x0000200002087984 */ /* 0x000fe80000000a00 */
[----:B------:R-:W-:Y:S04]  /*0e20*/  STS.64 [R2+0x40], R6 ;  /* 0x0000400602007388 */ /* 0x000fe80000000a00 */
[----:B0-----:R-:W0:Y:S02]  /*0e30*/  LDS.64 R10, [R3+0x20] ;  /* 0x00002000030a7984 */ /* 0x001e240000000a00 */
        /* <DEDUP_REMOVED lines=68> */
.L_x_46:
[----:B------:R-:W-:Y:S05]  /*1280*/  BSYNC.RECONVERGENT B0 ;  /* 0x0000000000007941 */ /* 0x000fea0003800200 */
.L_x_45:
        /* <DEDUP_REMOVED lines=10> */
[----:B-1----:R-:W-:-:S06]  /*1330*/  SHF.L.U32 R5, R0, 0x4, RZ ;  /* 0x0000000400057819 */ /* 0x002fcc00000006ff */
[----:B0-----:R-:W0:Y:S01]  /*1340*/  LDC.64 R2, c[0x0][0x390] ;  /* 0x0000e400ff027b82 */ /* 0x001e220000000a00 */
        /* <DEDUP_REMOVED lines=27> */
.L_x_48:
        /* <DEDUP_REMOVED lines=16> */
.L_x_85:


//--------------------- .text._Z7_q1gradPK6float2S1_PS_mm --------------------------
	.section	.text._Z7_q1gradPK6float2S1_PS_mm,"ax",@progbits
	.align	128
        .global         _Z7_q1gradPK6float2S1_PS_mm
        .type           _Z7_q1gradPK6float2S1_PS_mm,@function
        .size           _Z7_q1gradPK6float2S1_PS_mm,(.L_x_77 - _Z7_q1gradPK6float2S1_PS_mm)
        .other          _Z7_q1gradPK6float2S1_PS_mm,@"STO_CUDA_ENTRY STV_DEFAULT"
_Z7_q1gradPK6float2S1_PS_mm:
.text._Z7_q1gradPK6float2S1_PS_mm:
        /* <DEDUP_REMOVED lines=12> */
[----:B------:R-:W3:Y:S01]  /*00c0*/  LDCU.128 UR12, c[0x0][0x380] ;  /* 0x00007000ff0c77ac */ /* 0x000ee20008000c00 */
[----:B-1----:R-:W-:-:S04]  /*00d0*/  SHF.L.U32 R2, R2, UR5, RZ ;  /* 0x0000000502027c19 */ /* 0x002fc800080006ff */
[----:B------:R-:W-:-:S04]  /*00e0*/  SHF.R.S32.HI R5, RZ, 0x1f, R2 ;  /* 0x0000001fff057819 */ /* 0x000fc80000011402 */
[----:B------:R-:W-:Y:S01]  /*00f0*/  SHF.R.U64 R2, R2, 0x1, R5 ;  /* 0x0000000102027819 */ /* 0x000fe20000001205 */
[----:B0-----:R-:W-:Y:S01]  /*0100*/  IMAD R24, R0, UR4, R3 ;  /* 0x0000000400187c24 */ /* 0x001fe2000f8e0203 */
[----:B------:R-:W-:-:S04]  /*0110*/  SHF.R.U32.HI R3, RZ, 0x1, R5 ;  /* 0x00000001ff037819 */ /* 0x000fc80000011605 */
        /* <DEDUP_REMOVED lines=40> */
.L_x_52:
[----:B------:R-:W-:-:S07]  /*03a0*/  MOV R10, 0x3c0 ;  /* 0x000003c0000a7802 */ /* 0x000fce0000000f00 */
[----:B------:R-:W-:Y:S05]  /*03b0*/  CALL.REL.NOINC `($__internal_1_$__cuda_sm20_div_u64) ;  /* 0x0000001400a47944 */ /* 0x000fea0003c00000 */
.L_x_53:
[----:B------:R-:W-:Y:S05]  /*03c0*/  BSYNC.RECONVERGENT B1 ;  /* 0x0000000000017941 */ /* 0x000fea0003800200 */
.L_x_51:
[----:B------:R-:W-:Y:S01]  /*03d0*/  IADD3 R4, P0, PT, R6, R4, RZ ;  /* 0x0000000406047210 */ /* 0x000fe20007f1e0ff */
[----:B------:R-:W0:Y:S01]  /*03e0*/  LDC R8, c[0x0][0x398] ;  /* 0x0000e600ff087b82 */ /* 0x000e220000000800 */
[----:B------:R-:W-:Y:S01]  /*03f0*/  MOV R9, 0xffffffff ;  /* 0xffffffff00097802 */ /* 0x000fe20000000f00 */
[----:B------:R-:W-:Y:S01]  /*0400*/  BSSY.RECONVERGENT B1, `(.L_x_54) ;  /* 0x000003f000017945 */ /* 0x000fe20003800200 */
[----:B------:R-:W-:Y:S02]  /*0410*/  LOP3.LUT R10, R4, 0x1, RZ, 0xc0, !PT ;  /* 0x00000001040a7812 */ /* 0x000fe400078ec0ff */
[----:B------:R-:W-:Y:S02]  /*0420*/  CS2R R14, SRZ ;  /* 0x00000000000e7805 */ /* 0x000fe4000001ff00 */
[----:B------:R-:W-:Y:S02]  /*0430*/  IADD3.X R6, PT, PT, RZ, R7, RZ, P0, !PT ;  /* 0x00000007ff067210 */ /* 0x000fe400007fe4ff */
[----:B------:R-:W-:-:S02]  /*0440*/  CS2R R12, SRZ ;  /* 0x00000000000c7805 */ /* 0x000fc4000001ff00 */
[----:B------:R-:W-:Y:S02]  /*0450*/  ISETP.NE.U32.AND P0, PT, R10, 0x1, PT ;  /* 0x000000010a00780c */ /* 0x000fe40003f05070 */
[----:B------:R-:W-:Y:S02]  /*0460*/  CS2R R10, SRZ ;  /* 0x00000000000a7805 */ /* 0x000fe4000001ff00 */
[----:B------:R-:W-:Y:S02]  /*0470*/  ISETP.NE.U32.AND P1, PT, R4, RZ, PT ;  /* 0x000000ff0400720c */ /* 0x000fe40003f25070 */
[----:B------:R-:W-:Y:S02]  /*0480*/  ISETP.NE.U32.AND.EX P0, PT, RZ, RZ, PT, P0 ;  /* 0x000000ffff00720c */ /* 0x000fe40003f05100 */
[----:B------:R-:W-:Y:S02]  /*0490*/  MOV R7, 0x1 ;  /* 0x0000000100077802 */ /* 0x000fe40000000f00 */
[----:B------:R-:W-:-:S02]  /*04a0*/  ISETP.NE.AND.EX P1, PT, R6, RZ, PT, P1 ;  /* 0x000000ff0600720c */ /* 0x000fc40003f25310 */
[-C--:B0-----:R-:W-:Y:S02]  /*04b0*/  SHF.L.U32 R6, R7, R8.reuse, RZ ;  /* 0x0000000807067219 */ /* 0x081fe400000006ff */
[CC--:B------:R-:W-:Y:S02]  /*04c0*/  SHF.L.U64.HI R7, R9.reuse, R8.reuse, 0xffffffff ;  /* 0xffffffff09077419 */ /* 0x0c0fe40000010208 */
[----:B------:R-:W-:Y:S02]  /*04d0*/  SHF.L.U32 R4, R9, R8, RZ ;  /* 0x0000000809047219 */ /* 0x000fe400000006ff */
[----:B------:R-:W-:Y:S01]  /*04e0*/  CS2R R8, SRZ ;  /* 0x0000000000087805 */ /* 0x000fe2000001ff00 */
[----:B------:R-:W-:Y:S06]  /*04f0*/  @!P0 BRA `(.L_x_55) ;  /* 0x0000000000bc8947 */ /* 0x000fec0003800000 */
[----:B------:R-:W0:Y:S01]  /*0500*/  LDCU.128 UR8, c[0x0][0x380] ;  /* 0x00007000ff0877ac */ /* 0x000e220008000c00 */
        /* <DEDUP_REMOVED lines=10> */
[C---:B0-----:R-:W-:Y:S02]  /*05b0*/  IADD3 R8, P0, PT, R18.reuse, UR8, RZ ;  /* 0x0000000812087c10 */ /* 0x041fe4000ff1e0ff */
[----:B------:R-:W-:-:S02]  /*05c0*/  IADD3 R18, P2, PT, R18, UR10, RZ ;  /* 0x0000000a12127c10 */ /* 0x000fc4000ff5e0ff */
[C---:B------:R-:W-:Y:S02]  /*05d0*/  IADD3.X R9, PT, PT, R10.reuse, UR9, RZ, P0, !PT ;  /* 0x000000090a097c10 */ /* 0x040fe400087fe4ff */
[----:B------:R-:W-:Y:S01]  /*05e0*/  IADD3.X R19, PT, PT, R10, UR11, RZ, P2, !PT ;  /* 0x0000000b0a137c10 */ /* 0x000fe200097fe4ff */
[----:B------:R-:W-:-:S03]  /*05f0*/  IMAD.WIDE R10, R6, 0x8, R8 ;  /* 0x00000008060a7825 */ /* 0x000fc600078e0208 */
[----:B------:R-:W2:Y:S01]  /*0600*/  LDG.E.64 R8, desc[UR6][R8.64] ;  /* 0x0000000608087981 */ /* 0x000ea2000c1e1b00 */
[----:B------:R-:W-:-:S03]  /*0610*/  IMAD.WIDE R14, R6, 0x8, R18 ;  /* 0x00000008060e7825 */ /* 0x000fc600078e0212 */
[----:B------:R-:W2:Y:S04]  /*0620*/  LDG.E.64 R12, desc[UR6][R18.64] ;  /* 0x00000006120c7981 */ /* 0x000ea8000c1e1b00 */
[----:B------:R-:W3:Y:S04]  /*0630*/  LDG.E.64 R10, desc[UR6][R10.64] ;  /* 0x000000060a0a7981 */ /* 0x000ee8000c1e1b00 */
[----:B------:R-:W4:Y:S01]  /*0640*/  LDG.E.64 R14, desc[UR6][R14.64] ;  /* 0x000000060e0e7981 */ /* 0x000f22000c1e1b00 */
[----:B------:R-:W-:Y:S01]  /*0650*/  MOV R26, R16 ;  /* 0x00000010001a7202 */ /* 0x000fe20000000f00 */
[C---:B--2---:R-:W-:Y:S01]  /*0660*/  FMUL R21, R9.reuse, R13 ;  /* 0x0000000d09157220 */ /* 0x044fe20000400000 */
[----:B------:R-:W-:Y:S01]  /*0670*/  FMUL R22, R9, R12 ;  /* 0x0000000c09167220 */ /* 0x000fe20000400000 */
[----:B---3--:R-:W-:-:S02]  /*0680*/  FMUL R24, R12, R11 ;  /* 0x0000000b0c187220 */ /* 0x008fc40000400000 */
[C---:B------:R-:W-:Y:S01]  /*0690*/  FFMA R20, R8.reuse, R12, -R21 ;  /* 0x0000000c08147223 */ /* 0x040fe20000000815 */
[C---:B------:R-:W-:Y:S01]  /*06a0*/  FMUL R23, R13.reuse, R11 ;  /* 0x0000000b0d177220 */ /* 0x040fe20000400000 */
[----:B------:R-:W-:Y:S01]  /*06b0*/  FFMA R21, R8, R13, R22 ;  /* 0x0000000d08157223 */ /* 0x000fe20000000016 */
[----:B------:R-:W-:Y:S01]  /*06c0*/  FFMA R13, R13, R10, R24 ;  /* 0x0000000a0d0d7223 */ /* 0x000fe20000000018 */
[C---:B----4-:R-:W-:Y:S01]  /*06d0*/  FMUL R19, R9.reuse, R15 ;  /* 0x0000000f09137220 */ /* 0x050fe20000400000 */
[----:B------:R-:W-:Y:S01]  /*06e0*/  FMUL R22, R9, R14 ;  /* 0x0000000e09167220 */ /* 0x000fe20000400000 */
[CC--:B------:R-:W-:Y:S01]  /*06f0*/  FMUL R9, R15.reuse, R11.reuse ;  /* 0x0000000b0f097220 */ /* 0x0c0fe20000400000 */
[----:B------:R-:W-:Y:S01]  /*0700*/  FMUL R24, R14, R11 ;  /* 0x0000000b0e187220 */ /* 0x000fe20000400000 */
[----:B------:R-:W-:Y:S01]  /*0710*/  FFMA R12, R12, R10, -R23 ;  /* 0x0000000a0c0c7223 */ /* 0x000fe20000000817 */
[C---:B------:R-:W-:Y:S01]  /*0720*/  FFMA R18, R8.reuse, R14, -R19 ;  /* 0x0000000e08127223 */ /* 0x040fe20000000813 */
[----:B------:R-:W-:Y:S01]  /*0730*/  FFMA R22, R8, R15, R22 ;  /* 0x0000000f08167223 */ /* 0x000fe20000000016 */
[-C--:B------:R-:W-:Y:S01]  /*0740*/  FFMA R14, R14, R10.reuse, -R9 ;  /* 0x0000000a0e0e7223 */ /* 0x080fe20000000809 */
[----:B------:R-:W-:Y:S01]  /*0750*/  FFMA R15, R15, R10, R24 ;  /* 0x0000000a0f0f7223 */ /* 0x000fe20000000018 */
[----:B------:R-:W-:Y:S01]  /*0760*/  FADD R10, RZ, R12 ;  /* 0x0000000cff0a7221 */ /* 0x000fe20000000000 */
[----:B------:R-:W-:Y:S01]  /*0770*/  FADD R11, RZ, R13 ;  /* 0x0000000dff0b7221 */ /* 0x000fe20000000000 */
[----:B------:R-:W-:Y:S01]  /*0780*/  MOV R24, R17 ;  /* 0x0000001100187202 */ /* 0x000fe20000000f00 */
[----:B------:R-:W-:Y:S01]  /*0790*/  FADD R8, RZ, R20 ;  /* 0x00000014ff087221 */ /* 0x000fe20000000000 */
[----:B------:R-:W-:Y:S01]  /*07a0*/  FADD R9, RZ, R21 ;  /* 0x00000015ff097221 */ /* 0x000fe20000000000 */
[----:B------:R-:W-:Y:S01]  /*07b0*/  FADD R12, RZ, R18 ;  /* 0x00000012ff0c7221 */ /* 0x000fe20000000000 */
[----:B------:R-:W-:Y:S01]  /*07c0*/  FADD R13, RZ, R22 ;  /* 0x00000016ff0d7221 */ /* 0x000fe20000000000 */
[----:B------:R-:W-:Y:S01]  /*07d0*/  FADD R14, RZ, R14 ;  /* 0x0000000eff0e7221 */ /* 0x000fe20000000000 */
[----:B------:R-:W-:-:S07]  /*07e0*/  FADD R15, RZ, R15 ;  /* 0x0000000fff0f7221 */ /* 0x000fce0000000000 */
.L_x_55:
[----:B------:R-:W-:Y:S05]  /*07f0*/  BSYNC.RECONVERGENT B1 ;  /* 0x0000000000017941 */ /* 0x000fea0003800200 */
.L_x_54:
[----:B------:R-:W-:Y:S05]  /*0800*/  @!P1 BRA `(.L_x_50) ;  /* 0x00000004007c9947 */ /* 0x000fea0003800000 */
.L_x_56:
[CC--:B------:R-:W-:Y:S02]  /*0810*/  LOP3.LUT R19, R24.reuse, R4.reuse, RZ, 0xc0, !PT ;  /* 0x0000000418137212 */ /* 0x0c0fe400078ec0ff */
[----:B------:R-:W-:Y:S02]  /*0820*/  LOP3.LUT R16, R24, R4, RZ, 0x30, !PT ;  /* 0x0000000418107212 */ /* 0x000fe400078e30ff */
[----:B------:R-:W-:Y:S02]  /*0830*/  SHF.L.U32 R17, R19, 0x4, RZ ;  /* 0x0000000413117819 */ /* 0x000fe400000006ff */
[----:B------:R-:W-:Y:S02]  /*0840*/  SHF.L.U32 R28, R16, 0x3, RZ ;  /* 0x00000003101c7819 */ /* 0x000fe400000006ff */
[CC--:B------:R-:W-:Y:S02]  /*0850*/  LOP3.LUT R18, R26.reuse, R7.reuse, RZ, 0xc0, !PT ;  /* 0x000000071a127212 */ /* 0x0c0fe400078ec0ff */
[----:B------:R-:W-:-:S02]  /*0860*/  LOP3.LUT R21, R26, R7, RZ, 0x30, !PT ;  /* 0x000000071a157212 */ /* 0x000fc400078e30ff */
[----:B------:R-:W-:Y:S02]  /*0870*/  LOP3.LUT R28, R17, R28, RZ, 0xfc, !PT ;  /* 0x0000001c111c7212 */ /* 0x000fe400078efcff */
[----:B------:R-:W-:Y:S02]  /*0880*/  SHF.L.U64.HI R19, R19, 0x4, R18 ;  /* 0x0000000413137819 */ /* 0x000fe40000010212 */
[----:B------:R-:W-:Y:S02]  /*0890*/  SHF.L.U64.HI R16, R16, 0x3, R21 ;  /* 0x0000000310107819 */ /* 0x000fe40000010215 */
[C---:B------:R-:W-:Y:S02]  /*08a0*/  IADD3 R22, P0, PT, R28.reuse, UR12, RZ ;  /* 0x0000000c1c167c10 */ /* 0x040fe4000ff1e0ff */
[----:B------:R-:W-:Y:S02]  /*08b0*/  LOP3.LUT R16, R19, R16, RZ, 0xfc, !PT ;  /* 0x0000001013107212 */ /* 0x000fe400078efcff */
[----:B------:R-:W-:-:S02]  /*08c0*/  IADD3 R28, P1, PT, R28, UR14, RZ ;  /* 0x0000000e1c1c7c10 */ /* 0x000fc4000ff3e0ff */
[C---:B------:R-:W-:Y:S02]  /*08d0*/  IADD3.X R23, PT, PT, R16.reuse, UR13, RZ, P0, !PT ;  /* 0x0000000d10177c10 */ /* 0x040fe400087fe4ff */
[----:B------:R-:W-:-:S03]  /*08e0*/  IADD3.X R29, PT, PT, R16, UR15, RZ, P1, !PT ;  /* 0x0000000f101d7c10 */ /* 0x000fc60008ffe4ff */
[----:B------:R0:W2:Y:S04]  /*08f0*/  LDG.E.64 R16, desc[UR6][R22.64] ;  /* 0x0000000616107981 */ /* 0x0000a8000c1e1b00 */
[----:B------:R-:W2:Y:S01]  /*0900*/  LDG.E.64 R18, desc[UR6][R28.64] ;  /* 0x000000061c127981 */ /* 0x000ea2000c1e1b00 */
[----:B------:R-:W-:-:S04]  /*0910*/  IMAD.WIDE R20, R6, 0x8, R28 ;  /* 0x0000000806147825 */ /* 0x000fc800078e021c */
[----:B0-----:R-:W-:Y:S02]  /*0920*/  IMAD.WIDE R22, R6, 0x8, R22 ;  /* 0x0000000806167825 */ /* 0x001fe400078e0216 */
[----:B------:R-:W3:Y:S04]  /*0930*/  LDG.E.64 R20, desc[UR6][R20.64] ;  /* 0x0000000614147981 */ /* 0x000ee8000c1e1b00 */
[----:B------:R-:W4:Y:S01]  /*0940*/  LDG.E.64 R22, desc[UR6][R22.64] ;  /* 0x0000000616167981 */ /* 0x000f22000c1e1b00 */
[----:B------:R-:W-:Y:S01]  /*0950*/  IADD3 R24, P0, PT, R5, R24, RZ ;  /* 0x0000001805187210 */ /* 0x000fe20007f1e0ff */
[----:B--2---:R-:W-:-:S04]  /*0960*/  FMUL R25, R17, R19 ;  /* 0x0000001311197220 */ /* 0x004fc80000400000 */
[----:B------:R-:W-:Y:S01]  /*0970*/  FFMA R25, R16, R18, -R25 ;  /* 0x0000001210197223 */ /* 0x000fe20000000819 */
[----:B---3--:R-:W-:-:S03]  /*0980*/  FMUL R28, R17, R20 ;  /* 0x00000014111c7220 */ /* 0x008fc60000400000 */
[----:B------:R-:W-:Y:S01]  /*0990*/  FADD R8, R25, R8 ;  /* 0x0000000819087221 */ /* 0x000fe20000000000 */
[----:B------:R-:W-:-:S04]  /*09a0*/  FMUL R25, R17, R18 ;  /* 0x0000001211197220 */ /* 0x000fc80000400000 */
[----:B------:R-:W-:-:S04]  /*09b0*/  FFMA R25, R16, R19, R25 ;  /* 0x0000001310197223 */ /* 0x000fc80000000019 */
[----:B------:R-:W-:Y:S01]  /*09c0*/  FADD R9, R25, R9 ;  /* 0x0000000919097221 */ /* 0x000fe20000000000 */
[----:B------:R-:W-:-:S04]  /*09d0*/  FMUL R25, R17, R21 ;  /* 0x0000001511197220 */ /* 0x000fc80000400000 */
[C---:B------:R-:W-:Y:S01]  /*09e0*/  FFMA R17, R16.reuse, R20, -R25 ;  /* 0x0000001410117223 */ /* 0x040fe20000000819 */
[----:B----4-:R-:W-:Y:S01]  /*09f0*/  FMUL R25, R19, R23 ;  /* 0x0000001713197220 */ /* 0x010fe20000400000 */
[----:B------:R-:W-:Y:S01]  /*0a00*/  FFMA R16, R16, R21, R28 ;  /* 0x0000001510107223 */ /* 0x000fe2000000001c */
[-C--:B------:R-:W-:Y:S02]  /*0a10*/  FMUL R28, R20, R23.reuse ;  /* 0x00000017141c7220 */ /* 0x080fe40000400000 */
[C---:B------:R-:W-:Y:S01]  /*0a20*/  FFMA R25, R18.reuse, R22, -R25 ;  /* 0x0000001612197223 */ /* 0x040fe20000000819 */
[----:B------:R-:W-:-:S03]  /*0a30*/  FMUL R18, R18, R23 ;  /* 0x0000001712127220 */ /* 0x000fc60000400000 */
[----:B------:R-:W-:Y:S01]  /*0a40*/  FADD R25, R25, R10 ;  /* 0x0000000a19197221 */ /* 0x000fe20000000000 */
[----:B------:R-:W-:Y:S01]  /*0a50*/  FFMA R18, R19, R22, R18 ;  /* 0x0000001613127223 */ /* 0x000fe20000000012 */
[----:B------:R-:W-:Y:S01]  /*0a60*/  FMUL R19, R21, R23 ;  /* 0x0000001715137220 */ /* 0x000fe20000400000 */
[----:B------:R-:W-:-:S03]  /*0a70*/  FADD R23, R17, R12 ;  /* 0x0000000c11177221 */ /* 0x000fc60000000000 */
[----:B------:R-:W-:Y:S01]  /*0a80*/  FFMA R10, R20, R22, -R19 ;  /* 0x00000016140a7223 */ /* 0x000fe20000000813 */
[----:B------:R-:W-:Y:S01]  /*0a90*/  IADD3.X R20, PT, PT, RZ, R26, RZ, P0, !PT ;  /* 0x0000001aff147210 */ /* 0x000fe200007fe4ff */
[----:B------:R-:W-:Y:S01]  /*0aa0*/  FFMA R26, R21, R22, R28 ;  /* 0x00000016151a7223 */ /* 0x000fe2000000001c */
[-C--:B------:R-:W-:Y:S01]  /*0ab0*/  LOP3.LUT R21, R24, R4.reuse, RZ, 0x30, !PT ;  /* 0x0000000418157212 */ /* 0x080fe200078e30ff */
[----:B------:R-:W-:Y:S01]  /*0ac0*/  FADD R14, R10, R14 ;  /* 0x0000000e0a0e7221 */ /* 0x000fe20000000000 */
[-C--:B------:R-:W-:Y:S02]  /*0ad0*/  LOP3.LUT R22, R20, R7.reuse, RZ, 0x30, !PT ;  /* 0x0000000714167212 */ /* 0x080fe400078e30ff */
[----:B------:R-:W-:Y:S02]  /*0ae0*/  LOP3.LUT R28, R24, R4, RZ, 0xc0, !PT ;  /* 0x00000004181c7212 */ /* 0x000fe400078ec0ff */
[----:B------:R-:W-:Y:S02]  /*0af0*/  LOP3.LUT R19, R20, R7, RZ, 0xc0, !PT ;  /* 0x0000000714137212 */ /* 0x000fe400078ec0ff */
[----:B------:R-:W-:-:S02]  /*0b00*/  SHF.L.U64.HI R22, R21, 0x3, R22 ;  /* 0x0000000315167819 */ /* 0x000fc40000010216 */
[C---:B------:R-:W-:Y:S02]  /*0b10*/  SHF.L.U64.HI R19, R28.reuse, 0x4, R19 ;  /* 0x000000041c137819 */ /* 0x040fe40000010213 */
[----:B------:R-:W-:Y:S02]  /*0b20*/  SHF.L.U32 R21, R21, 0x3, RZ ;  /* 0x0000000315157819 */ /* 0x000fe400000006ff */
[----:B------:R-:W-:Y:S02]  /*0b30*/  SHF.L.U32 R28, R28, 0x4, RZ ;  /* 0x000000041c1c7819 */ /* 0x000fe400000006ff */
[----:B------:R-:W-:Y:S02]  /*0b40*/  LOP3.LUT R22, R19, R22, RZ, 0xfc, !PT ;  /* 0x0000001613167212 */ /* 0x000fe400078efcff */
[----:B------:R-:W-:Y:S01]  /*0b50*/  LOP3.LUT R28, R28, R21, RZ, 0xfc, !PT ;  /* 0x000000151c1c7212 */ /* 0x000fe200078efcff */
[----:B------:R-:W-:-:S03]  /*0b60*/  FADD R21, R18, R11 ;  /* 0x0000000b12157221 */ /* 0x000fc60000000000 */
[C---:B------:R-:W-:Y:S02]  /*0b70*/  IADD3 R18, P0, PT, R28.reuse, UR12, RZ ;  /* 0x0000000c1c127c10 */ /* 0x040fe4000ff1e0ff */
[----:B------:R-:W-:Y:S02]  /*0b80*/  IADD3 R28, P1, PT, R28, UR14, RZ ;  /* 0x0000000e1c1c7c10 */ /* 0x000fe4000ff3e0ff */
[C---:B------:R-:W-:Y:S02]  /*0b90*/  IADD3.X R19, PT, PT, R22.reuse, UR13, RZ, P0, !PT ;  /* 0x0000000d16137c10 */ /* 0x040fe400087fe4ff */
[----:B------:R-:W-:Y:S01]  /*0ba0*/  IADD3.X R29, PT, PT, R22, UR15, RZ, P1, !PT ;  /* 0x0000000f161d7c10 */ /* 0x000fe20008ffe4ff */
[----:B------:R-:W-:Y:S02]  /*0bb0*/  FADD R22, R16, R13 ;  /* 0x0000000d10167221 */ /* 0x000fe40000000000 */
[----:B------:R0:W2:Y:S04]  /*0bc0*/  LDG.E.64 R10, desc[UR6][R18.64] ;  /* 0x00000006120a7981 */ /* 0x0000a8000c1e1b00 */
[----:B------:R-:W2:Y:S01]  /*0bd0*/  LDG.E.64 R12, desc[UR6][R28.64] ;  /* 0x000000061c0c7981 */ /* 0x000ea2000c1e1b00 */
[----:B------:R-:W-:-:S04]  /*0be0*/  IMAD.WIDE R16, R6, 0x8, R28 ;  /* 0x0000000806107825 */ /* 0x000fc800078e021c */
[----:B0-----:R-:W-:Y:S02]  /*0bf0*/  IMAD.WIDE R18, R6, 0x8, R18 ;  /* 0x0000000806127825 */ /* 0x001fe400078e0212 */
[----:B------:R-:W3:Y:S04]  /*0c00*/  LDG.E.64 R16, desc[UR6][R16.64] ;  /* 0x0000000610107981 */ /* 0x000ee8000c1e1b00 */
[----:B------:R-:W4:Y:S01]  /*0c10*/  LDG.E.64 R18, desc[UR6][R18.64] ;  /* 0x0000000612127981 */ /* 0x000f22000c1e1b00 */
[----:B------:R-:W-:Y:S01]  /*0c20*/  FADD R15, R26, R15 ;  /* 0x0000000f1a0f7221 */ /* 0x000fe20000000000 */
[----:B------:R-:W-:Y:S01]  /*0c30*/  IADD3 R24, P0, PT, R5, R24, RZ ;  /* 0x0000001805187210 */ /* 0x000fe20007f1e0ff */
[C---:B--2---:R-:W-:Y:S01]  /*0c40*/  FMUL R27, R11.reuse, R13 ;  /* 0x0000000d0b1b7220 */ /* 0x044fe20000400000 */
[----:B------:R-:W-:-:S03]  /*0c50*/  FMUL R26, R11, R12 ;  /* 0x0000000c0b1a7220 */ /* 0x000fc60000400000 */
[C---:B------:R-:W-:Y:S01]  /*0c60*/  FFMA R27, R10.reuse, R12, -R27 ;  /* 0x0000000c0a1b7223 */ /* 0x040fe2000000081b */
[----:B------:R-:W-:-:S03]  /*0c70*/  FFMA R26, R10, R13, R26 ;  /* 0x0000000d0a1a7223 */ /* 0x000fc6000000001a */
[----:B------:R-:W-:Y:S01]  /*0c80*/  FADD R8, R8, R27 ;  /* 0x0000001b08087221 */ /* 0x000fe20000000000 */
[----:B------:R-:W-:Y:S01]  /*0c90*/  FADD R9, R9, R26 ;  /* 0x0000001a09097221 */ /* 0x000fe20000000000 */
[C---:B---3--:R-:W-:Y:S01]  /*0ca0*/  FMUL R27, R11.reuse, R17 ;  /* 0x000000110b1b7220 */ /* 0x048fe20000400000 */
[-C--:B------:R-:W-:Y:S01]  /*0cb0*/  FMUL R26, R11, R16.reuse ;  /* 0x000000100b1a7220 */ /* 0x080fe20000400000 */
[----:B----4-:R-:W-:Y:S02]  /*0cc0*/  FMUL R11, R13, R19 ;  /* 0x000000130d0b7220 */ /* 0x010fe40000400000 */
[C---:B------:R-:W-:Y:S01]  /*0cd0*/  FFMA R28, R10.reuse, R16, -R27 ;  /* 0x000000100a1c7223 */ /* 0x040fe2000000081b */
[----:B------:R-:W-:Y:S01]  /*0ce0*/  FFMA R27, R10, R17, R26 ;  /* 0x000000110a1b7223 */ /* 0x000fe2000000001a */
[CC--:B------:R-:W-:Y:S01]  /*0cf0*/  FFMA R10, R12.reuse, R18.reuse, -R11 ;  /* 0x000000120c0a7223 */ /* 0x0c0fe2000000080b */
[-C--:B------:R-:W-:Y:S01]  /*0d00*/  FMUL R12, R12, R19.reuse ;  /* 0x000000130c0c7220 */ /* 0x080fe20000400000 */
[-C--:B------:R-:W-:Y:S01]  /*0d10*/  FMUL R11, R17, R19.reuse ;  /* 0x00000013110b7220 */ /* 0x080fe20000400000 */
[C---:B------:R-:W-:Y:S01]  /*0d20*/  FMUL R26, R16.reuse, R19 ;  /* 0x00000013101a7220 */ /* 0x040fe20000400000 */
[----:B------:R-:W-:Y:S01]  /*0d30*/  FADD R10, R25, R10 ;  /* 0x0000000a190a7221 */ /* 0x000fe20000000000 */
[-C--:B------:R-:W-:Y:S01]  /*0d40*/  FFMA R12, R13, R18.reuse, R12 ;  /* 0x000000120d0c7223 */ /* 0x080fe2000000000c */
[-C--:B------:R-:W-:Y:S01]  /*0d50*/  FFMA R19, R16, R18.reuse, -R11 ;  /* 0x0000001210137223 */ /* 0x080fe2000000080b */
[----:B------:R-:W-:Y:S01]  /*0d60*/  FFMA R18, R17, R18, R26 ;  /* 0x0000001211127223 */ /* 0x000fe2000000001a */
[----:B------:R-:W-:Y:S01]  /*0d70*/  IADD3.X R26, PT, PT, RZ, R20, RZ, P0, !PT ;  /* 0x00000014ff1a7210 */ /* 0x000fe200007fe4ff */
[----:B------:R-:W-:Y:S01]  /*0d80*/  FADD R11, R21, R12 ;  /* 0x0000000c150b7221 */ /* 0x000fe20000000000 */
[----:B------:R-:W-:Y:S01]  /*0d90*/  ISETP.GE.U32.AND P0, PT, R24, R2, PT ;  /* 0x000000021800720c */ /* 0x000fe20003f06070 */
[----:B------:R-:W-:Y:S01]  /*0da0*/  FADD R12, R23, R28 ;  /* 0x0000001c170c7221 */ /* 0x000fe20000000000 */
[----:B------:R-:W-:Y:S01]  /*0db0*/  FADD R13, R22, R27 ;  /* 0x0000001b160d7221 */ /* 0x000fe20000000000 */
[----:B------:R-:W-:Y:S01]  /*0dc0*/  FADD R14, R14, R19 ;  /* 0x000000130e0e7221 */ /* 0x000fe20000000000 */
[----:B------:R-:W-:Y:S01]  /*0dd0*/  ISETP.GE.U32.AND.EX P0, PT, R26, R3, PT, P0 ;  /* 0x000000031a00720c */ /* 0x000fe20003f06100 */
[----:B------:R-:W-:-:S12]  /*0de0*/  FADD R15, R15, R18 ;  /* 0x000000120f0f7221 */ /* 0x000fd80000000000 */
[----:B------:R-:W-:Y:S05]  /*0df0*/  @!P0 BRA `(.L_x_56) ;  /* 0xfffffff800848947 */ /* 0x000fea000383ffff */
.L_x_50:
[----:B------:R-:W-:Y:S05]  /*0e00*/  BSYNC.RECONVERGENT B0 ;  /* 0x0000000000007941 */ /* 0x000fea0003800200 */
.L_x_49:
[----:B------:R-:W0:Y:S01]  /*0e10*/  S2R R3, SR_TID.X ;  /* 0x0000000000037919 */ /* 0x000e220000002100 */
[----:B------:R-:W1:Y:S01]  /*0e20*/  S2UR UR5, SR_CgaCtaId ;  /* 0x00000000000579c3 */ /* 0x000e620000008800 */
[----:B------:R-:W-:Y:S01]  /*0e30*/  UMOV UR4, 0x400 ;  /* 0x0000040000047882 */ /* 0x000fe20000000000 */
[----:B------:R-:W-:Y:S01]  /*0e40*/  BSSY.RECONVERGENT B0, `(.L_x_57) ;  /* 0x0000024000007945 */ /* 0x000fe20003800200 */
[----:B-1----:R-:W-:Y:S01]  /*0e50*/  ULEA UR4, UR5, UR4, 0x18 ;  /* 0x0000000405047291 */ /* 0x002fe2000f8ec0ff */
[----:B0-----:R-:W-:-:S05]  /*0e60*/  ISETP.GE.U32.AND P0, PT, R3, 0x40, PT ;  /* 0x000000400300780c */ /* 0x001fca0003f06070 */
[C---:B------:R-:W-:Y:S02]  /*0e70*/  LEA R2, R3.reuse, UR4, 0x5 ;  /* 0x0000000403027c11 */ /* 0x040fe4000f8e28ff */
[C---:B------:R-:W-:Y:S02]  /*0e80*/  ISETP.GT.U32.AND P1, PT, R3.reuse, 0x1f, PT ;  /* 0x0000001f0300780c */ /* 0x040fe40003f24070 */
[C---:B------:R-:W-:Y:S01]  /*0e90*/  ISETP.GT.U32.AND P2, PT, R3.reuse, 0xf, PT ;  /* 0x0000000f0300780c */ /* 0x040fe20003f44070 */
[----:B------:R0:W-:Y:S01]  /*0ea0*/  STS.64 [R2], R8 ;  /* 0x0000000802007388 */ /* 0x0001e20000000a00 */
[C---:B------:R-:W-:Y:S02]  /*0eb0*/  ISETP.GT.U32.AND P3, PT, R3.reuse, 0x7, PT ;  /* 0x000000070300780c */ /* 0x040fe40003f64070 */
[C---:B------:R-:W-:Y:S01]  /*0ec0*/  ISETP.GT.U32.AND P4, PT, R3.reuse, 0x3, PT ;  /* 0x000000030300780c */ /* 0x040fe20003f84070 */
[----:B------:R0:W-:Y:S01]  /*0ed0*/  STS.64 [R2+0x10], R12 ;  /* 0x0000100c02007388 */ /* 0x0001e20000000a00 */
[----:B------:R-:W-:-:S02]  /*0ee0*/  ISETP.GT.U32.AND P5, PT, R3, 0x1, PT ;  /* 0x000000010300780c */ /* 0x000fc40003fa4070 */
[----:B------:R-:W-:Y:S01]  /*0ef0*/  ISETP.NE.AND P6, PT, R3, RZ, PT ;  /* 0x000000ff0300720c */ /* 0x000fe20003fc5270 */
        /* <DEDUP_REMOVED lines=24> */
.L_x_58:
[----:B------:R-:W-:Y:S05]  /*1080*/  BSYNC.RECONVERGENT B0 ;  /* 0x0000000000007941 */ /* 0x000fea0003800200 */
.L_x_57:
        /* <DEDUP_REMOVED lines=23> */
.L_x_60:
[----:B------:R-:W-:Y:S05]  /*1200*/  BSYNC.RECONVERGENT B0 ;  /* 0x0000000000007941 */ /* 0x000fea0003800200 */
.L_x_59:
        /* <DEDUP_REMOVED lines=23> */
.L_x_62:
[----:B------:R-:W-:Y:S05]  /*1380*/  BSYNC.RECONVERGENT B0 ;  /* 0x0000000000007941 */ /* 0x000fea0003800200 */
.L_x_61:
        /* <DEDUP_REMOVED lines=23> */
.L_x_64:
[----:B------:R-:W-:Y:S05]  /*1500*/  BSYNC.RECONVERGENT B0 ;  /* 0x0000000000007941 */ /* 0x000fea0003800200 */
.L_x_63:
        /* <DEDUP_REMOVED lines=23> */
.L_x_66:
[----:B------:R-:W-:Y:S05]  /*1680*/  BSYNC.RECONVERGENT B0 ;  /* 0x0000000000007941 */ /* 0x000fea0003800200 */
.L_x_65:
        /* <DEDUP_REMOVED lines=23> */
.L_x_68:
[----:B------:R-:W-:Y:S05]  /*1800*/  BSYNC.RECONVERGENT B0 ;  /* 0x0000000000007941 */ /* 0x000fea0003800200 */
.L_x_67:
        /* <DEDUP_REMOVED lines=23> */
.L_x_70:
[----:B------:R-:W-:Y:S05]  /*1980*/  BSYNC.RECONVERGENT B0 ;  /* 0x0000000000007941 */ /* 0x000fea0003800200 */
.L_x_69:
        /* <DEDUP_REMOVED lines=12> */
        .weak           $__internal_1_$__cuda_sm20_div_u64
        .type           $__internal_1_$__cuda_sm20_div_u64,@function
        .size           $__internal_1_$__cuda_sm20_div_u64,(.L_x_77 - $__internal_1_$__cuda_sm20_div_u64)
$__internal_1_$__cuda_sm20_div_u64:
        /* <DEDUP_REMOVED lines=27> */
[----:B------:R-:W-:-:S04]  /*1c00*/  IMAD.HI.U32 R9, P1, R13, R15, R8 ;  /* 0x0000000f0d097227 */ /* 0x000fc80007820008 */
        /* <DEDUP_REMOVED lines=31> */
[----:B------:R-:W-:Y:S02]  /*1e00*/  SEL R6, R6, R11, P0 ;  /* 0x0000000b06067207 */ /* 0x000fe40000000000 */
[----:B------:R-:W-:-:S02]  /*1e10*/  MOV R11, 0x0 ;  /* 0x00000000000b7802 */ /* 0x000fc40000000f00 */
[----:B------:R-:W-:Y:S02]  /*1e20*/  ISETP.NE.AND.EX P1, PT, RZ, RZ, PT, P1 ;  /* 0x000000ffff00720c */ /* 0x000fe40003f25310 */
[----:B------:R-:W-:Y:S02]  /*1e30*/  SEL R7, R7, R8, P0 ;  /* 0x0000000807077207 */ /* 0x000fe40000000000 */
[----:B------:R-:W-:Y:S02]  /*1e40*/  SEL R6, R6, 0xffffffff, P1 ;  /* 0xffffffff06067807 */ /* 0x000fe40000800000 */
[----:B------:R-:W-:Y:S01]  /*1e50*/  SEL R7, R7, 0xffffffff, P1 ;  /* 0xffffffff07077807 */ /* 0x000fe20000800000 */
[----:B------:R-:W-:Y:S06]  /*1e60*/  RET.REL.NODEC R10 `(_Z7_q1gradPK6float2S1_PS_mm) ;  /* 0xffffffe00a647950 */ /* 0x000fec0003c3ffff */
.L_x_71:
        /* <DEDUP_REMOVED lines=9> */
.L_x_77:


//--------------------- .text._Z13_set2standardP6float2m --------------------------
	.section	.text._Z13_set2standardP6float2m,"ax",@progbits
	.align	128
        .global         _Z13_set2standardP6float2m
        .type           _Z13_set2standardP6float2m,@function
        .size           _Z13_set2standardP6float2m,(.L_x_87 - _Z13_set2standardP6float2m)
        .other          _Z13_set2standardP6float2m,@"STO_CUDA_ENTRY STV_DEFAULT"
_Z13_set2standardP6float2m:
.text._Z13_set2standardP6float2m:
[----:B------:R-:W-:Y:S01]  /*0000*/  LDC R1, c[0x0][0x37c] ;  /* 0x0000df00ff017b82 */ /* 0x000fe20000000800 */
[----:B------:R-:W0:Y:S07]  /*0010*/  S2R R2, SR_TID.X ;  /* 0x0000000000027919 */ /* 0x000e2e0000002100 */
[----:B------:R-:W0:Y:S01]  /*0020*/  S2UR UR8, SR_CTAID.X ;  /* 0x00000000000879c3 */ /* 0x000e220000002500 */
[----:B------:R-:W1:Y:S01]  /*0030*/  LDCU UR4, c[0x0][0x388] ;  /* 0x00007100ff0477ac */ /* 0x000e620008000800 */
[----:B------:R-:W-:Y:S01]  /*0040*/  BSSY.RECONVERGENT B0, `(.L_x_72) ;  /* 0x0000018000007945 */ /* 0x000fe20003800200 */
[----:B------:R-:W-:Y:S01]  /*0050*/  UMOV UR5, 0x1 ;  /* 0x0000000100057882 */ /* 0x000fe20000000000 */
[----:B------:R-:W2:Y:S04]  /*0060*/  LDCU.64 UR6, c[0x0][0x358] ;  /* 0x00006b00ff0677ac */ /* 0x000ea80008000a00 */
[----:B------:R-:W3:Y:S01]  /*0070*/  LDC R3, c[0x0][0x360] ;  /* 0x0000d800ff037b82 */ /* 0x000ee20000000800 */
[----:B-1----:R-:W-:-:S04]  /*0080*/  USHF.L.U32 UR4, UR5, UR4, URZ ;  /* 0x0000000405047299 */ /* 0x002fc800080006ff */
[----:B------:R-:W-:Y:S01]  /*0090*/  USHF.R.S32.HI UR9, URZ, 0x1f, UR4 ;  /* 0x0000001fff097899 */ /* 0x000fe20008011404 */
[----:B0-----:R-:W-:Y:S01]  /*00a0*/  LOP3.LUT P1, RZ, R2, UR8, RZ, 0xfc, !PT ;  /* 0x0000000802ff7c12 */ /* 0x001fe2000f82fcff */
[----:B---3--:R-:W-:-:S05]  /*00b0*/  IMAD R0, R3, UR8, R2 ;  /* 0x0000000803007c24 */ /* 0x008fca000f8e0202 */
[----:B------:R-:W-:-:S04]  /*00c0*/  ISETP.GE.U32.AND P0, PT, R0, UR4, PT ;  /* 0x0000000400007c0c */ /* 0x000fc8000bf06070 */
[----:B------:R-:W-:-:S13]  /*00d0*/  ISETP.GE.U32.AND.EX P0, PT, RZ, UR9, PT, P0 ;  /* 0x00000009ff007c0c */ /* 0x000fda000bf06100 */
[----:B--2---:R-:W-:Y:S05]  /*00e0*/  @P0 BRA `(.L_x_73) ;  /* 0x0000000000340947 */ /* 0x004fea0003800000 */
[----:B------:R-:W0:Y:S01]  /*00f0*/  LDC.64 R6, c[0x0][0x380] ;  /* 0x0000e000ff067b82 */ /* 0x000e220000000a00 */
[----:B------:R-:W1:Y:S01]  /*0100*/  LDCU UR5, c[0x0][0x370] ;  /* 0x00006e00ff0577ac */ /* 0x000e620008000800 */
[----:B------:R-:W-:Y:S02]  /*0110*/  IMAD.MOV.U32 R5, RZ, RZ, R0 ;  /* 0x000000ffff057224 */ /* 0x000fe400078e0000 */
[----:B------:R-:W-:Y:S02]  /*0120*/  IMAD.MOV.U32 R4, RZ, RZ, RZ ;  /* 0x000000ffff047224 */ /* 0x000fe400078e00ff */
[----:B-1----:R-:W-:-:S07]  /*0130*/  IMAD R0, R3, UR5, RZ ;  /* 0x0000000503007c24 */ /* 0x002fce000f8e02ff */
.L_x_74:
[----:B0-----:R-:W-:-:S04]  /*0140*/  LEA R2, P0, R5, R6, 0x3 ;  /* 0x0000000605027211 */ /* 0x001fc800078018ff */
[----:B------:R-:W-:Y:S02]  /*0150*/  LEA.HI.X R3, R5, R7, R4, 0x3, P0 ;  /* 0x0000000705037211 */ /* 0x000fe400000f1c04 */
[----:B------:R-:W-:-:S03]  /*0160*/  IADD3 R5, P0, PT, R0, R5, RZ ;  /* 0x0000000500057210 */ /* 0x000fc60007f1e0ff */
[----:B------:R1:W-:Y:S02]  /*0170*/  STG.E.64 desc[UR6][R2.64], RZ ;  /* 0x000000ff02007986 */ /* 0x0003e4000c101b06 */
[----:B------:R-:W-:Y:S01]  /*0180*/  IMAD.X R4, RZ, RZ, R4, P0 ;  /* 0x000000ffff047224 */ /* 0x000fe200000e0604 */
[----:B------:R-:W-:-:S04]  /*0190*/  ISETP.GE.U32.AND P0, PT, R5, UR4, PT ;  /* 0x0000000405007c0c */ /* 0x000fc8000bf06070 */
[----:B------:R-:W-:-:S13]  /*01a0*/  ISETP.GE.U32.AND.EX P0, PT, R4, UR9, PT, P0 ;  /* 0x0000000904007c0c */ /* 0x000fda000bf06100 */
[----:B-1----:R-:W-:Y:S05]  /*01b0*/  @!P0 BRA `(.L_x_74) ;  /* 0xfffffffc00e08947 */ /* 0x002fea000383ffff */
.L_x_73:
[----:B------:R-:W-:Y:S05]  /*01c0*/  BSYNC.RECONVERGENT B0 ;  /* 0x0000000000007941 */ /* 0x000fea0003800200 */
.L_x_72:
[----:B------:R-:W-:Y:S06]  /*01d0*/  BAR.SYNC.DEFER_BLOCKING 0x0 ;  /* 0x0000000000007b1d */ /* 0x000fec0000010000 */
[----:B------:R-:W-:Y:S05]  /*01e0*/  @P1 EXIT ;  /* 0x000000000000194d */ /* 0x000fea0003800000 */
[----:B------:R-:W0:Y:S01]  /*01f0*/  LDC.64 R2, c[0x0][0x380] ;  /* 0x0000e000ff027b82 */ /* 0x000e220000000a00 */
[----:B------:R-:W-:Y:S02]  /*0200*/  IMAD.MOV.U32 R4, RZ, RZ, 0x3f800000 ;  /* 0x3f800000ff047424 */ /* 0x000fe400078e00ff */
[----:B------:R-:W-:-:S05]  /*0210*/  IMAD.MOV.U32 R5, RZ, RZ, RZ ;  /* 0x000000ffff057224 */ /* 0x000fca00078e00ff */
[----:B0-----:R-:W-:Y:S01]  /*0220*/  STG.E.64 desc[UR6][R2.64], R4 ;  /* 0x0000000402007986 */ /* 0x001fe2000c101b06 */
[----:B------:R-:W-:Y:S05]  /*0230*/  EXIT ;  /* 0x000000000000794d */ /* 0x000fea0003800000 */
.L_x_75:
        /* <DEDUP_REMOVED lines=12> */
.L_x_87:


//--------------------- .nv.global.init           --------------------------
	.section	.nv.global.init,"aw",@progbits
	.align	4
.nv.global.init:
	.type		mrg32k3aM1SubSeq,@object
	.size		mrg32k3aM1SubSeq,(mrg32k3aM2SubSeq - mrg32k3aM1SubSeq)
mrg32k3aM1SubSeq:
        /*0000*/ 	.byte	0x0b, 0xcc, 0xee, 0x04, 0x73, 0x29, 0x8b, 0x6f, 0xf6, 0x53, 0x03, 0xf6, 0x23, 0xf6, 0xea, 0xda
        /* <DEDUP_REMOVED lines=125> */
	.type		mrg32k3aM2SubSeq,@object
	.size		mrg32k3aM2SubSeq,(mrg32k3aM1 - mrg32k3aM2SubSeq)
mrg32k3aM2SubSeq:
        /* <DEDUP_REMOVED lines=126> */
	.type		mrg32k3aM1,@object
	.size		mrg32k3aM1,(mrg32k3aM1Seq - mrg32k3aM1)
mrg32k3aM1:
        /* <DEDUP_REMOVED lines=144> */
	.type		mrg32k3aM1Seq,@object
	.size		mrg32k3aM1Seq,(mrg32k3aM2 - mrg32k3aM1Seq)
mrg32k3aM1Seq:
        /* <DEDUP_REMOVED lines=144> */
	.type		mrg32k3aM2,@object
	.size		mrg32k3aM2,(mrg32k3aM2Seq - mrg32k3aM2)
mrg32k3aM2:
        /* <DEDUP_REMOVED lines=144> */
	.type		mrg32k3aM2Seq,@object
	.size		mrg32k3aM2Seq,(precalc_xorwow_matrix - mrg32k3aM2Seq)
mrg32k3aM2Seq:
        /* <DEDUP_REMOVED lines=144> */
	.type		precalc_xorwow_matrix,@object
	.size		precalc_xorwow_matrix,(precalc_xorwow_offset_matrix - precalc_xorwow_matrix)
precalc_xorwow_matrix:
        /* <DEDUP_REMOVED lines=6400> */
	.type		precalc_xorwow_offset_matrix,@object
	.size		precalc_xorwow_offset_matrix,(.L_1 - precalc_xorwow_offset_matrix)
precalc_xorwow_offset_matrix:
        /* <DEDUP_REMOVED lines=6400> */
.L_1:


//--------------------- .nv.shared.reserved.0     --------------------------
	.section	.nv.shared.reserved.0,"aw",@nobits
	.weak		__nv_reservedSMEM_offset_0_alias
	.size		__nv_reservedSMEM_offset_0_alias, 0, 64
	.other		__nv_reservedSMEM_offset_0_alias,@"STO_CUDA_RESERVED_SHARED STV_DEFAULT"
__nv_reservedSMEM_offset_0_alias:
	.zero		0
	.zero		64


//--------------------- .nv.shared._Z14_get_q2densityPK6float2PS_mmm --------------------------
	.section	.nv.shared._Z14_get_q2densityPK6float2PS_mmm,"aw",@nobits
	.sectionflags	@""
	.align	8
.nv.shared._Z14_get_q2densityPK6float2PS_mmm:
	.zero		17408


//--------------------- .nv.shared._Z14_get_q1densityPK6float2PS_mm --------------------------
	.section	.nv.shared._Z14_get_q1densityPK6float2PS_mm,"aw",@nobits
	.sectionflags	@""
	.align	8
.nv.shared._Z14_get_q1densityPK6float2PS_mm:
	.zero		5120


//--------------------- .nv.shared._Z7_q2gradPK6float2S1_PS_mmm --------------------------
	.section	.nv.shared._Z7_q2gradPK6float2S1_PS_mmm,"aw",@nobits
	.sectionflags	@""
	.align	8
.nv.shared._Z7_q2gradPK6float2S1_PS_mmm:
	.zero		17408


//--------------------- .nv.shared._Z7_q1gradPK6float2S1_PS_mm --------------------------
	.section	.nv.shared._Z7_q1gradPK6float2S1_PS_mm,"aw",@nobits
	.sectionflags	@""
	.align	8
.nv.shared._Z7_q1gradPK6float2S1_PS_mm:
	.zero		5120


//--------------------- .nv.constant0._Z4_addPK6float2PS_m --------------------------
	.section	.nv.constant0._Z4_addPK6float2PS_m,"a",@progbits
	.sectionflags	@""
	.align	4
.nv.constant0._Z4_addPK6float2PS_m:
	.zero		920


//--------------------- .nv.constant0._Z16_conj_and_doublePK6float2PS_m --------------------------
	.section	.nv.constant0._Z16_conj_and_doublePK6float2PS_m,"a",@progbits
	.sectionflags	@""
	.align	4
.nv.constant0._Z16_conj_and_doublePK6float2PS_m:
	.zero		920


//--------------------- .nv.constant0._Z5_copyPK6float2PS_m --------------------------
	.section	.nv.constant0._Z5_copyPK6float2PS_m,"a",@progbits
	.sectionflags	@""
	.align	4
.nv.constant0._Z5_copyPK6float2PS_m:
	.zero		920


//--------------------- .nv.constant0._Z14_get_q2densityPK6float2PS_mmm --------------------------
	.section	.nv.constant0._Z14_get_q2densityPK6float2PS_mmm,"a",@progbits
	.sectionflags	@""
	.align	4
.nv.constant0._Z14_get_q2densityPK6float2PS_mmm:
	.zero		936


//--------------------- .nv.constant0._Z14_get_q1densityPK6float2PS_mm --------------------------
	.section	.nv.constant0._Z14_get_q1densityPK6float2PS_mm,"a",@progbits
	.sectionflags	@""
	.align	4
.nv.constant0._Z14_get_q1densityPK6float2PS_mm:
	.zero		928


//--------------------- .nv.constant0._Z7_q2gateP6float2mmm --------------------------
	.section	.nv.constant0._Z7_q2gateP6float2mmm,"a",@progbits
	.sectionflags	@""
	.align	4
.nv.constant0._Z7_q2gateP6float2mmm:
	.zero		928


//--------------------- .nv.constant0._Z7_q1gateP6float2mm --------------------------
	.section	.nv.constant0._Z7_q1gateP6float2mm,"a",@progbits
	.sectionflags	@""
	.align	4
.nv.constant0._Z7_q1gateP6float2mm:
	.zero		920


//--------------------- .nv.constant0._Z7_q2gradPK6float2S1_PS_mmm --------------------------
	.section	.nv.constant0._Z7_q2gradPK6float2S1_PS_mmm,"a",@progbits
	.sectionflags	@""
	.align	4
.nv.constant0._Z7_q2gradPK6float2S1_PS_mmm:
	.zero		944


//--------------------- .nv.constant0._Z7_q1gradPK6float2S1_PS_mm --------------------------
	.section	.nv.constant0._Z7_q1gradPK6float2S1_PS_mm,"a",@progbits
	.sectionflags	@""
	.align	4
.nv.constant0._Z7_q1gradPK6float2S1_PS_mm:
	.zero		936


//--------------------- .nv.constant0._Z13_set2standardP6float2m --------------------------
	.section	.nv.constant0._Z13_set2standardP6float2m,"a",@progbits
	.sectionflags	@""
	.align	4
.nv.constant0._Z13_set2standardP6float2m:
	.zero		912


//--------------------- SYMBOLS --------------------------

	.type		.nv.reservedSmem.offset0,@object
	.size		.nv.reservedSmem.offset0,0x4
	.type		.nv.reservedSmem.cap,@object
	.size		.nv.reservedSmem.cap,0x4
